//
// Generated by NVIDIA NVVM Compiler
//
// Compiler Build ID: CL-36424714
// Cuda compilation tools, release 13.0, V13.0.88
// Based on NVVM 20.0.0
//

.version 9.0
.target sm_100
.address_size 64

	// .globl	_Z23eval_horner_const_basicPKdPdii
.const .align 8 .b8 d_coeffs[512];
.extern .shared .align 16 .b8 a[];

.visible .entry _Z23eval_horner_const_basicPKdPdii(
	.param .u64 .ptr .align 1 _Z23eval_horner_const_basicPKdPdii_param_0,
	.param .u64 .ptr .align 1 _Z23eval_horner_const_basicPKdPdii_param_1,
	.param .u32 _Z23eval_horner_const_basicPKdPdii_param_2,
	.param .u32 _Z23eval_horner_const_basicPKdPdii_param_3
)
{
	.reg .pred 	%p<11>;
	.reg .b32 	%r<60>;
	.reg .b64 	%rd<74>;
	.reg .b64 	%fd<82>;

	ld.param.u64 	%rd1, [_Z23eval_horner_const_basicPKdPdii_param_0];
	ld.param.u64 	%rd2, [_Z23eval_horner_const_basicPKdPdii_param_1];
	ld.param.u32 	%r23, [_Z23eval_horner_const_basicPKdPdii_param_2];
	ld.param.u32 	%r22, [_Z23eval_horner_const_basicPKdPdii_param_3];
	mov.u32 	%r24, %ctaid.x;
	mov.u32 	%r25, %ntid.x;
	mov.u32 	%r26, %tid.x;
	mad.lo.s32 	%r1, %r24, %r25, %r26;
	setp.ge.s32 	%p1, %r1, %r23;
	@%p1 bra 	$L__BB0_16;
	cvta.to.global.u64 	%rd3, %rd1;
	mul.wide.s32 	%rd4, %r1, 8;
	add.s64 	%rd5, %rd3, %rd4;
	ld.global.nc.f64 	%fd1, [%rd5];
	mul.wide.s32 	%rd6, %r22, 8;
	mov.u64 	%rd7, d_coeffs;
	add.s64 	%rd8, %rd7, %rd6;
	ld.const.f64 	%fd81, [%rd8];
	setp.lt.s32 	%p2, %r22, 1;
	@%p2 bra 	$L__BB0_15;
	and.b32  	%r2, %r22, 15;
	setp.lt.u32 	%p3, %r22, 16;
	mov.u32 	%r56, %r22;
	@%p3 bra 	$L__BB0_6;
	add.s32 	%r54, %r22, -8;
	and.b32  	%r27, %r22, 2147483632;
	neg.s32 	%r53, %r27;
$L__BB0_4:
	.pragma "nounroll";
	add.s32 	%r28, %r54, 7;
	mul.wide.u32 	%rd9, %r28, 8;
	add.s64 	%rd11, %rd7, %rd9;
	ld.const.f64 	%fd17, [%rd11];
	fma.rn.f64 	%fd18, %fd81, %fd1, %fd17;
	add.s32 	%r29, %r54, 6;
	mul.wide.u32 	%rd12, %r29, 8;
	add.s64 	%rd13, %rd7, %rd12;
	ld.const.f64 	%fd19, [%rd13];
	fma.rn.f64 	%fd20, %fd18, %fd1, %fd19;
	add.s32 	%r30, %r54, 5;
	mul.wide.u32 	%rd14, %r30, 8;
	add.s64 	%rd15, %rd7, %rd14;
	ld.const.f64 	%fd21, [%rd15];
	fma.rn.f64 	%fd22, %fd20, %fd1, %fd21;
	add.s32 	%r31, %r54, 4;
	mul.wide.u32 	%rd16, %r31, 8;
	add.s64 	%rd17, %rd7, %rd16;
	ld.const.f64 	%fd23, [%rd17];
	fma.rn.f64 	%fd24, %fd22, %fd1, %fd23;
	add.s32 	%r32, %r54, 3;
	mul.wide.u32 	%rd18, %r32, 8;
	add.s64 	%rd19, %rd7, %rd18;
	ld.const.f64 	%fd25, [%rd19];
	fma.rn.f64 	%fd26, %fd24, %fd1, %fd25;
	add.s32 	%r33, %r54, 2;
	mul.wide.u32 	%rd20, %r33, 8;
	add.s64 	%rd21, %rd7, %rd20;
	ld.const.f64 	%fd27, [%rd21];
	fma.rn.f64 	%fd28, %fd26, %fd1, %fd27;
	add.s32 	%r34, %r54, 1;
	mul.wide.u32 	%rd22, %r34, 8;
	add.s64 	%rd23, %rd7, %rd22;
	ld.const.f64 	%fd29, [%rd23];
	fma.rn.f64 	%fd30, %fd28, %fd1, %fd29;
	add.s32 	%r35, %r54, -8;
	mul.wide.u32 	%rd24, %r54, 8;
	add.s64 	%rd25, %rd7, %rd24;
	ld.const.f64 	%fd31, [%rd25];
	fma.rn.f64 	%fd32, %fd30, %fd1, %fd31;
	add.s32 	%r36, %r54, -1;
	mul.wide.u32 	%rd26, %r36, 8;
	add.s64 	%rd27, %rd7, %rd26;
	ld.const.f64 	%fd33, [%rd27];
	fma.rn.f64 	%fd34, %fd32, %fd1, %fd33;
	add.s32 	%r37, %r54, -2;
	mul.wide.u32 	%rd28, %r37, 8;
	add.s64 	%rd29, %rd7, %rd28;
	ld.const.f64 	%fd35, [%rd29];
	fma.rn.f64 	%fd36, %fd34, %fd1, %fd35;
	add.s32 	%r38, %r54, -3;
	mul.wide.u32 	%rd30, %r38, 8;
	add.s64 	%rd31, %rd7, %rd30;
	ld.const.f64 	%fd37, [%rd31];
	fma.rn.f64 	%fd38, %fd36, %fd1, %fd37;
	add.s32 	%r39, %r54, -4;
	mul.wide.u32 	%rd32, %r39, 8;
	add.s64 	%rd33, %rd7, %rd32;
	ld.const.f64 	%fd39, [%rd33];
	fma.rn.f64 	%fd40, %fd38, %fd1, %fd39;
	add.s32 	%r40, %r54, -5;
	mul.wide.u32 	%rd34, %r40, 8;
	add.s64 	%rd35, %rd7, %rd34;
	ld.const.f64 	%fd41, [%rd35];
	fma.rn.f64 	%fd42, %fd40, %fd1, %fd41;
	add.s32 	%r41, %r54, -6;
	mul.wide.u32 	%rd36, %r41, 8;
	add.s64 	%rd37, %rd7, %rd36;
	ld.const.f64 	%fd43, [%rd37];
	fma.rn.f64 	%fd44, %fd42, %fd1, %fd43;
	add.s32 	%r42, %r54, -7;
	mul.wide.u32 	%rd38, %r42, 8;
	add.s64 	%rd39, %rd7, %rd38;
	ld.const.f64 	%fd45, [%rd39];
	fma.rn.f64 	%fd46, %fd44, %fd1, %fd45;
	mul.wide.u32 	%rd40, %r35, 8;
	add.s64 	%rd41, %rd7, %rd40;
	ld.const.f64 	%fd47, [%rd41];
	fma.rn.f64 	%fd81, %fd46, %fd1, %fd47;
	add.s32 	%r54, %r54, -16;
	add.s32 	%r53, %r53, 16;
	setp.ne.s32 	%p4, %r53, 0;
	@%p4 bra 	$L__BB0_4;
	add.s32 	%r56, %r54, 8;
$L__BB0_6:
	setp.eq.s32 	%p5, %r2, 0;
	@%p5 bra 	$L__BB0_15;
	and.b32  	%r11, %r22, 7;
	setp.lt.u32 	%p6, %r2, 8;
	@%p6 bra 	$L__BB0_9;
	add.s32 	%r43, %r56, -1;
	mul.wide.u32 	%rd42, %r43, 8;
	add.s64 	%rd44, %rd7, %rd42;
	ld.const.f64 	%fd49, [%rd44];
	fma.rn.f64 	%fd50, %fd81, %fd1, %fd49;
	add.s32 	%r44, %r56, -2;
	mul.wide.u32 	%rd45, %r44, 8;
	add.s64 	%rd46, %rd7, %rd45;
	ld.const.f64 	%fd51, [%rd46];
	fma.rn.f64 	%fd52, %fd50, %fd1, %fd51;
	add.s32 	%r45, %r56, -3;
	mul.wide.u32 	%rd47, %r45, 8;
	add.s64 	%rd48, %rd7, %rd47;
	ld.const.f64 	%fd53, [%rd48];
	fma.rn.f64 	%fd54, %fd52, %fd1, %fd53;
	add.s32 	%r46, %r56, -4;
	mul.wide.u32 	%rd49, %r46, 8;
	add.s64 	%rd50, %rd7, %rd49;
	ld.const.f64 	%fd55, [%rd50];
	fma.rn.f64 	%fd56, %fd54, %fd1, %fd55;
	add.s32 	%r47, %r56, -5;
	mul.wide.u32 	%rd51, %r47, 8;
	add.s64 	%rd52, %rd7, %rd51;
	ld.const.f64 	%fd57, [%rd52];
	fma.rn.f64 	%fd58, %fd56, %fd1, %fd57;
	add.s32 	%r48, %r56, -6;
	mul.wide.u32 	%rd53, %r48, 8;
	add.s64 	%rd54, %rd7, %rd53;
	ld.const.f64 	%fd59, [%rd54];
	fma.rn.f64 	%fd60, %fd58, %fd1, %fd59;
	add.s32 	%r49, %r56, -7;
	mul.wide.u32 	%rd55, %r49, 8;
	add.s64 	%rd56, %rd7, %rd55;
	ld.const.f64 	%fd61, [%rd56];
	fma.rn.f64 	%fd62, %fd60, %fd1, %fd61;
	add.s32 	%r56, %r56, -8;
	mul.wide.u32 	%rd57, %r56, 8;
	add.s64 	%rd58, %rd7, %rd57;
	ld.const.f64 	%fd63, [%rd58];
	fma.rn.f64 	%fd81, %fd62, %fd1, %fd63;
$L__BB0_9:
	setp.eq.s32 	%p7, %r11, 0;
	@%p7 bra 	$L__BB0_15;
	and.b32  	%r14, %r22, 3;
	setp.lt.u32 	%p8, %r11, 4;
	@%p8 bra 	$L__BB0_12;
	add.s32 	%r50, %r56, -1;
	mul.wide.u32 	%rd59, %r50, 8;
	add.s64 	%rd61, %rd7, %rd59;
	ld.const.f64 	%fd65, [%rd61];
	fma.rn.f64 	%fd66, %fd81, %fd1, %fd65;
	add.s32 	%r51, %r56, -2;
	mul.wide.u32 	%rd62, %r51, 8;
	add.s64 	%rd63, %rd7, %rd62;
	ld.const.f64 	%fd67, [%rd63];
	fma.rn.f64 	%fd68, %fd66, %fd1, %fd67;
	add.s32 	%r52, %r56, -3;
	mul.wide.u32 	%rd64, %r52, 8;
	add.s64 	%rd65, %rd7, %rd64;
	ld.const.f64 	%fd69, [%rd65];
	fma.rn.f64 	%fd70, %fd68, %fd1, %fd69;
	add.s32 	%r56, %r56, -4;
	mul.wide.u32 	%rd66, %r56, 8;
	add.s64 	%rd67, %rd7, %rd66;
	ld.const.f64 	%fd71, [%rd67];
	fma.rn.f64 	%fd81, %fd70, %fd1, %fd71;
$L__BB0_12:
	setp.eq.s32 	%p9, %r14, 0;
	@%p9 bra 	$L__BB0_15;
	neg.s32 	%r58, %r14;
$L__BB0_14:
	.pragma "nounroll";
	add.s32 	%r56, %r56, -1;
	mul.wide.u32 	%rd68, %r56, 8;
	add.s64 	%rd70, %rd7, %rd68;
	ld.const.f64 	%fd72, [%rd70];
	fma.rn.f64 	%fd81, %fd81, %fd1, %fd72;
	add.s32 	%r58, %r58, 1;
	setp.ne.s32 	%p10, %r58, 0;
	@%p10 bra 	$L__BB0_14;
$L__BB0_15:
	cvta.to.global.u64 	%rd71, %rd2;
	add.s64 	%rd73, %rd71, %rd4;
	st.global.f64 	[%rd73], %fd81;
$L__BB0_16:
	ret;

}
	// .globl	_Z28eval_horner_const_with_derivPKdPdS1_ii
.visible .entry _Z28eval_horner_const_with_derivPKdPdS1_ii(
	.param .u64 .ptr .align 1 _Z28eval_horner_const_with_derivPKdPdS1_ii_param_0,
	.param .u64 .ptr .align 1 _Z28eval_horner_const_with_derivPKdPdS1_ii_param_1,
	.param .u64 .ptr .align 1 _Z28eval_horner_const_with_derivPKdPdS1_ii_param_2,
	.param .u32 _Z28eval_horner_const_with_derivPKdPdS1_ii_param_3,
	.param .u32 _Z28eval_horner_const_with_derivPKdPdS1_ii_param_4
)
{
	.reg .pred 	%p<11>;
	.reg .b32 	%r<40>;
	.reg .b64 	%rd<49>;
	.reg .b64 	%fd<86>;

	ld.param.u64 	%rd1, [_Z28eval_horner_const_with_derivPKdPdS1_ii_param_0];
	ld.param.u64 	%rd2, [_Z28eval_horner_const_with_derivPKdPdS1_ii_param_1];
	ld.param.u64 	%rd3, [_Z28eval_horner_const_with_derivPKdPdS1_ii_param_2];
	ld.param.u32 	%r17, [_Z28eval_horner_const_with_derivPKdPdS1_ii_param_3];
	ld.param.u32 	%r16, [_Z28eval_horner_const_with_derivPKdPdS1_ii_param_4];
	mov.u32 	%r18, %ctaid.x;
	mov.u32 	%r19, %ntid.x;
	mov.u32 	%r20, %tid.x;
	mad.lo.s32 	%r1, %r18, %r19, %r20;
	setp.ge.s32 	%p1, %r1, %r17;
	@%p1 bra 	$L__BB1_15;
	cvta.to.global.u64 	%rd4, %rd1;
	mul.wide.s32 	%rd5, %r1, 8;
	add.s64 	%rd6, %rd4, %rd5;
	ld.global.nc.f64 	%fd1, [%rd6];
	mul.wide.s32 	%rd7, %r16, 8;
	mov.u64 	%rd8, d_coeffs;
	add.s64 	%rd9, %rd8, %rd7;
	ld.const.f64 	%fd84, [%rd9];
	setp.lt.s32 	%p2, %r16, 1;
	mov.f64 	%fd85, 0d0000000000000000;
	@%p2 bra 	$L__BB1_14;
	and.b32  	%r2, %r16, 7;
	setp.lt.u32 	%p3, %r16, 8;
	mov.f64 	%fd85, 0d0000000000000000;
	mov.u32 	%r38, %r16;
	@%p3 bra 	$L__BB1_6;
	add.s32 	%r36, %r16, -4;
	and.b32  	%r21, %r16, 2147483640;
	neg.s32 	%r35, %r21;
	mov.f64 	%fd85, 0d0000000000000000;
$L__BB1_4:
	.pragma "nounroll";
	add.s32 	%r22, %r36, 3;
	fma.rn.f64 	%fd31, %fd85, %fd1, %fd84;
	mul.wide.u32 	%rd10, %r22, 8;
	add.s64 	%rd12, %rd8, %rd10;
	ld.const.f64 	%fd32, [%rd12];
	fma.rn.f64 	%fd33, %fd84, %fd1, %fd32;
	add.s32 	%r23, %r36, 2;
	fma.rn.f64 	%fd34, %fd31, %fd1, %fd33;
	mul.wide.u32 	%rd13, %r23, 8;
	add.s64 	%rd14, %rd8, %rd13;
	ld.const.f64 	%fd35, [%rd14];
	fma.rn.f64 	%fd36, %fd33, %fd1, %fd35;
	add.s32 	%r24, %r36, 1;
	fma.rn.f64 	%fd37, %fd34, %fd1, %fd36;
	mul.wide.u32 	%rd15, %r24, 8;
	add.s64 	%rd16, %rd8, %rd15;
	ld.const.f64 	%fd38, [%rd16];
	fma.rn.f64 	%fd39, %fd36, %fd1, %fd38;
	add.s32 	%r25, %r36, -4;
	fma.rn.f64 	%fd40, %fd37, %fd1, %fd39;
	mul.wide.u32 	%rd17, %r36, 8;
	add.s64 	%rd18, %rd8, %rd17;
	ld.const.f64 	%fd41, [%rd18];
	fma.rn.f64 	%fd42, %fd39, %fd1, %fd41;
	add.s32 	%r26, %r36, -1;
	fma.rn.f64 	%fd43, %fd40, %fd1, %fd42;
	mul.wide.u32 	%rd19, %r26, 8;
	add.s64 	%rd20, %rd8, %rd19;
	ld.const.f64 	%fd44, [%rd20];
	fma.rn.f64 	%fd45, %fd42, %fd1, %fd44;
	add.s32 	%r27, %r36, -2;
	fma.rn.f64 	%fd46, %fd43, %fd1, %fd45;
	mul.wide.u32 	%rd21, %r27, 8;
	add.s64 	%rd22, %rd8, %rd21;
	ld.const.f64 	%fd47, [%rd22];
	fma.rn.f64 	%fd48, %fd45, %fd1, %fd47;
	add.s32 	%r28, %r36, -3;
	fma.rn.f64 	%fd49, %fd46, %fd1, %fd48;
	mul.wide.u32 	%rd23, %r28, 8;
	add.s64 	%rd24, %rd8, %rd23;
	ld.const.f64 	%fd50, [%rd24];
	fma.rn.f64 	%fd51, %fd48, %fd1, %fd50;
	fma.rn.f64 	%fd85, %fd49, %fd1, %fd51;
	mul.wide.u32 	%rd25, %r25, 8;
	add.s64 	%rd26, %rd8, %rd25;
	ld.const.f64 	%fd52, [%rd26];
	fma.rn.f64 	%fd84, %fd51, %fd1, %fd52;
	add.s32 	%r36, %r36, -8;
	add.s32 	%r35, %r35, 8;
	setp.ne.s32 	%p4, %r35, 0;
	@%p4 bra 	$L__BB1_4;
	add.s32 	%r38, %r36, 4;
$L__BB1_6:
	setp.eq.s32 	%p5, %r2, 0;
	@%p5 bra 	$L__BB1_14;
	and.b32  	%r11, %r16, 3;
	setp.lt.u32 	%p6, %r2, 4;
	@%p6 bra 	$L__BB1_9;
	add.s32 	%r29, %r38, -1;
	fma.rn.f64 	%fd54, %fd85, %fd1, %fd84;
	mul.wide.u32 	%rd27, %r29, 8;
	add.s64 	%rd29, %rd8, %rd27;
	ld.const.f64 	%fd55, [%rd29];
	fma.rn.f64 	%fd56, %fd84, %fd1, %fd55;
	add.s32 	%r30, %r38, -2;
	fma.rn.f64 	%fd57, %fd54, %fd1, %fd56;
	mul.wide.u32 	%rd30, %r30, 8;
	add.s64 	%rd31, %rd8, %rd30;
	ld.const.f64 	%fd58, [%rd31];
	fma.rn.f64 	%fd59, %fd56, %fd1, %fd58;
	add.s32 	%r31, %r38, -3;
	fma.rn.f64 	%fd60, %fd57, %fd1, %fd59;
	mul.wide.u32 	%rd32, %r31, 8;
	add.s64 	%rd33, %rd8, %rd32;
	ld.const.f64 	%fd61, [%rd33];
	fma.rn.f64 	%fd62, %fd59, %fd1, %fd61;
	add.s32 	%r38, %r38, -4;
	fma.rn.f64 	%fd85, %fd60, %fd1, %fd62;
	mul.wide.u32 	%rd34, %r38, 8;
	add.s64 	%rd35, %rd8, %rd34;
	ld.const.f64 	%fd63, [%rd35];
	fma.rn.f64 	%fd84, %fd62, %fd1, %fd63;
$L__BB1_9:
	setp.eq.s32 	%p7, %r11, 0;
	@%p7 bra 	$L__BB1_14;
	setp.eq.s32 	%p8, %r11, 1;
	@%p8 bra 	$L__BB1_12;
	add.s32 	%r32, %r38, -1;
	fma.rn.f64 	%fd65, %fd85, %fd1, %fd84;
	mul.wide.u32 	%rd36, %r32, 8;
	add.s64 	%rd38, %rd8, %rd36;
	ld.const.f64 	%fd66, [%rd38];
	fma.rn.f64 	%fd67, %fd84, %fd1, %fd66;
	add.s32 	%r38, %r38, -2;
	fma.rn.f64 	%fd85, %fd65, %fd1, %fd67;
	mul.wide.u32 	%rd39, %r38, 8;
	add.s64 	%rd40, %rd8, %rd39;
	ld.const.f64 	%fd68, [%rd40];
	fma.rn.f64 	%fd84, %fd67, %fd1, %fd68;
$L__BB1_12:
	and.b32  	%r33, %r16, 1;
	setp.eq.b32 	%p9, %r33, 1;
	not.pred 	%p10, %p9;
	@%p10 bra 	$L__BB1_14;
	add.s32 	%r34, %r38, -1;
	fma.rn.f64 	%fd85, %fd85, %fd1, %fd84;
	mul.wide.u32 	%rd41, %r34, 8;
	add.s64 	%rd43, %rd8, %rd41;
	ld.const.f64 	%fd69, [%rd43];
	fma.rn.f64 	%fd84, %fd84, %fd1, %fd69;
$L__BB1_14:
	cvta.to.global.u64 	%rd44, %rd2;
	add.s64 	%rd46, %rd44, %rd5;
	st.global.f64 	[%rd46], %fd84;
	cvta.to.global.u64 	%rd47, %rd3;
	add.s64 	%rd48, %rd47, %rd5;
	st.global.f64 	[%rd48], %fd85;
$L__BB1_15:
	ret;

}
	// .globl	_Z23eval_horner_soa_ptrwalkPKdS0_Pdii
.visible .entry _Z23eval_horner_soa_ptrwalkPKdS0_Pdii(
	.param .u64 .ptr .align 1 _Z23eval_horner_soa_ptrwalkPKdS0_Pdii_param_0,
	.param .u64 .ptr .align 1 _Z23eval_horner_soa_ptrwalkPKdS0_Pdii_param_1,
	.param .u64 .ptr .align 1 _Z23eval_horner_soa_ptrwalkPKdS0_Pdii_param_2,
	.param .u32 _Z23eval_horner_soa_ptrwalkPKdS0_Pdii_param_3,
	.param .u32 _Z23eval_horner_soa_ptrwalkPKdS0_Pdii_param_4
)
{
	.reg .pred 	%p<11>;
	.reg .b32 	%r<21>;
	.reg .b64 	%rd<65>;
	.reg .b64 	%fd<82>;

	ld.param.u64 	%rd17, [_Z23eval_horner_soa_ptrwalkPKdS0_Pdii_param_0];
	ld.param.u64 	%rd18, [_Z23eval_horner_soa_ptrwalkPKdS0_Pdii_param_1];
	ld.param.u64 	%rd19, [_Z23eval_horner_soa_ptrwalkPKdS0_Pdii_param_2];
	ld.param.u32 	%r12, [_Z23eval_horner_soa_ptrwalkPKdS0_Pdii_param_3];
	ld.param.u32 	%r13, [_Z23eval_horner_soa_ptrwalkPKdS0_Pdii_param_4];
	mov.u32 	%r14, %ctaid.x;
	mov.u32 	%r15, %ntid.x;
	mov.u32 	%r16, %tid.x;
	mad.lo.s32 	%r1, %r14, %r15, %r16;
	setp.ge.s32 	%p1, %r1, %r12;
	@%p1 bra 	$L__BB2_15;
	cvta.to.global.u64 	%rd20, %rd17;
	cvta.to.global.u64 	%rd21, %rd18;
	mul.lo.s32 	%r17, %r13, %r12;
	cvt.s64.s32 	%rd22, %r17;
	cvt.s64.s32 	%rd1, %r1;
	add.s64 	%rd23, %rd22, %rd1;
	shl.b64 	%rd24, %rd23, 3;
	add.s64 	%rd62, %rd21, %rd24;
	mul.wide.s32 	%rd25, %r1, 8;
	add.s64 	%rd26, %rd20, %rd25;
	ld.global.nc.f64 	%fd1, [%rd26];
	ld.global.nc.f64 	%fd81, [%rd62];
	setp.lt.s32 	%p2, %r13, 1;
	@%p2 bra 	$L__BB2_14;
	neg.s32 	%r2, %r12;
	and.b32  	%r3, %r13, 15;
	setp.lt.u32 	%p3, %r13, 16;
	@%p3 bra 	$L__BB2_5;
	mul.wide.s32 	%rd27, %r12, 128;
	neg.s64 	%rd3, %rd27;
	mul.wide.s32 	%rd28, %r12, 8;
	neg.s64 	%rd4, %rd28;
	and.b32  	%r18, %r13, 2147483632;
	neg.s32 	%r19, %r18;
	mov.u64 	%rd60, %rd62;
$L__BB2_4:
	.pragma "nounroll";
	add.s64 	%rd29, %rd60, %rd4;
	ld.global.nc.f64 	%fd17, [%rd29];
	fma.rn.f64 	%fd18, %fd81, %fd1, %fd17;
	add.s64 	%rd30, %rd29, %rd4;
	ld.global.nc.f64 	%fd19, [%rd30];
	fma.rn.f64 	%fd20, %fd18, %fd1, %fd19;
	add.s64 	%rd31, %rd30, %rd4;
	ld.global.nc.f64 	%fd21, [%rd31];
	fma.rn.f64 	%fd22, %fd20, %fd1, %fd21;
	add.s64 	%rd32, %rd31, %rd4;
	ld.global.nc.f64 	%fd23, [%rd32];
	fma.rn.f64 	%fd24, %fd22, %fd1, %fd23;
	add.s64 	%rd33, %rd32, %rd4;
	ld.global.nc.f64 	%fd25, [%rd33];
	fma.rn.f64 	%fd26, %fd24, %fd1, %fd25;
	add.s64 	%rd34, %rd33, %rd4;
	ld.global.nc.f64 	%fd27, [%rd34];
	fma.rn.f64 	%fd28, %fd26, %fd1, %fd27;
	add.s64 	%rd35, %rd34, %rd4;
	ld.global.nc.f64 	%fd29, [%rd35];
	fma.rn.f64 	%fd30, %fd28, %fd1, %fd29;
	add.s64 	%rd36, %rd35, %rd4;
	ld.global.nc.f64 	%fd31, [%rd36];
	fma.rn.f64 	%fd32, %fd30, %fd1, %fd31;
	add.s64 	%rd37, %rd36, %rd4;
	ld.global.nc.f64 	%fd33, [%rd37];
	fma.rn.f64 	%fd34, %fd32, %fd1, %fd33;
	add.s64 	%rd38, %rd37, %rd4;
	ld.global.nc.f64 	%fd35, [%rd38];
	fma.rn.f64 	%fd36, %fd34, %fd1, %fd35;
	add.s64 	%rd39, %rd38, %rd4;
	ld.global.nc.f64 	%fd37, [%rd39];
	fma.rn.f64 	%fd38, %fd36, %fd1, %fd37;
	add.s64 	%rd40, %rd39, %rd4;
	ld.global.nc.f64 	%fd39, [%rd40];
	fma.rn.f64 	%fd40, %fd38, %fd1, %fd39;
	add.s64 	%rd41, %rd40, %rd4;
	ld.global.nc.f64 	%fd41, [%rd41];
	fma.rn.f64 	%fd42, %fd40, %fd1, %fd41;
	add.s64 	%rd42, %rd41, %rd4;
	ld.global.nc.f64 	%fd43, [%rd42];
	fma.rn.f64 	%fd44, %fd42, %fd1, %fd43;
	add.s64 	%rd43, %rd42, %rd4;
	ld.global.nc.f64 	%fd45, [%rd43];
	fma.rn.f64 	%fd46, %fd44, %fd1, %fd45;
	add.s64 	%rd6, %rd43, %rd4;
	ld.global.nc.f64 	%fd47, [%rd6];
	fma.rn.f64 	%fd81, %fd46, %fd1, %fd47;
	add.s64 	%rd62, %rd60, %rd3;
	add.s32 	%r19, %r19, 16;
	setp.ne.s32 	%p4, %r19, 0;
	mov.u64 	%rd60, %rd6;
	@%p4 bra 	$L__BB2_4;
$L__BB2_5:
	setp.eq.s32 	%p5, %r3, 0;
	@%p5 bra 	$L__BB2_14;
	and.b32  	%r7, %r13, 7;
	setp.lt.u32 	%p6, %r3, 8;
	@%p6 bra 	$L__BB2_8;
	mul.wide.s32 	%rd44, %r2, 8;
	add.s64 	%rd45, %rd62, %rd44;
	ld.global.nc.f64 	%fd49, [%rd45];
	fma.rn.f64 	%fd50, %fd81, %fd1, %fd49;
	add.s64 	%rd46, %rd45, %rd44;
	ld.global.nc.f64 	%fd51, [%rd46];
	fma.rn.f64 	%fd52, %fd50, %fd1, %fd51;
	add.s64 	%rd47, %rd46, %rd44;
	ld.global.nc.f64 	%fd53, [%rd47];
	fma.rn.f64 	%fd54, %fd52, %fd1, %fd53;
	add.s64 	%rd48, %rd47, %rd44;
	ld.global.nc.f64 	%fd55, [%rd48];
	fma.rn.f64 	%fd56, %fd54, %fd1, %fd55;
	add.s64 	%rd49, %rd48, %rd44;
	ld.global.nc.f64 	%fd57, [%rd49];
	fma.rn.f64 	%fd58, %fd56, %fd1, %fd57;
	add.s64 	%rd50, %rd49, %rd44;
	ld.global.nc.f64 	%fd59, [%rd50];
	fma.rn.f64 	%fd60, %fd58, %fd1, %fd59;
	add.s64 	%rd51, %rd50, %rd44;
	ld.global.nc.f64 	%fd61, [%rd51];
	fma.rn.f64 	%fd62, %fd60, %fd1, %fd61;
	add.s64 	%rd62, %rd51, %rd44;
	ld.global.nc.f64 	%fd63, [%rd62];
	fma.rn.f64 	%fd81, %fd62, %fd1, %fd63;
$L__BB2_8:
	setp.eq.s32 	%p7, %r7, 0;
	@%p7 bra 	$L__BB2_14;
	and.b32  	%r8, %r13, 3;
	setp.lt.u32 	%p8, %r7, 4;
	@%p8 bra 	$L__BB2_11;
	mul.wide.s32 	%rd52, %r2, 8;
	add.s64 	%rd53, %rd62, %rd52;
	ld.global.nc.f64 	%fd65, [%rd53];
	fma.rn.f64 	%fd66, %fd81, %fd1, %fd65;
	add.s64 	%rd54, %rd53, %rd52;
	ld.global.nc.f64 	%fd67, [%rd54];
	fma.rn.f64 	%fd68, %fd66, %fd1, %fd67;
	add.s64 	%rd55, %rd54, %rd52;
	ld.global.nc.f64 	%fd69, [%rd55];
	fma.rn.f64 	%fd70, %fd68, %fd1, %fd69;
	add.s64 	%rd62, %rd55, %rd52;
	ld.global.nc.f64 	%fd71, [%rd62];
	fma.rn.f64 	%fd81, %fd70, %fd1, %fd71;
$L__BB2_11:
	setp.eq.s32 	%p9, %r8, 0;
	@%p9 bra 	$L__BB2_14;
	mul.wide.s32 	%rd56, %r12, 8;
	neg.s64 	%rd13, %rd56;
	sub.s64 	%rd64, %rd62, %rd56;
	neg.s32 	%r20, %r8;
$L__BB2_13:
	.pragma "nounroll";
	ld.global.nc.f64 	%fd72, [%rd64];
	fma.rn.f64 	%fd81, %fd81, %fd1, %fd72;
	add.s64 	%rd64, %rd64, %rd13;
	add.s32 	%r20, %r20, 1;
	setp.ne.s32 	%p10, %r20, 0;
	@%p10 bra 	$L__BB2_13;
$L__BB2_14:
	cvta.to.global.u64 	%rd57, %rd19;
	shl.b64 	%rd58, %rd1, 3;
	add.s64 	%rd59, %rd57, %rd58;
	st.global.f64 	[%rd59], %fd81;
$L__BB2_15:
	ret;

}
	// .globl	_Z28eval_horner_shared_per_blockPKdS0_Pdii
.visible .entry _Z28eval_horner_shared_per_blockPKdS0_Pdii(
	.param .u64 .ptr .align 1 _Z28eval_horner_shared_per_blockPKdS0_Pdii_param_0,
	.param .u64 .ptr .align 1 _Z28eval_horner_shared_per_blockPKdS0_Pdii_param_1,
	.param .u64 .ptr .align 1 _Z28eval_horner_shared_per_blockPKdS0_Pdii_param_2,
	.param .u32 _Z28eval_horner_shared_per_blockPKdS0_Pdii_param_3,
	.param .u32 _Z28eval_horner_shared_per_blockPKdS0_Pdii_param_4
)
{
	.reg .pred 	%p<13>;
	.reg .b32 	%r<60>;
	.reg .b64 	%rd<16>;
	.reg .b64 	%fd<83>;

	ld.param.u64 	%rd3, [_Z28eval_horner_shared_per_blockPKdS0_Pdii_param_0];
	ld.param.u64 	%rd4, [_Z28eval_horner_shared_per_blockPKdS0_Pdii_param_1];
	ld.param.u64 	%rd5, [_Z28eval_horner_shared_per_blockPKdS0_Pdii_param_2];
	ld.param.u32 	%r29, [_Z28eval_horner_shared_per_blockPKdS0_Pdii_param_3];
	ld.param.u32 	%r30, [_Z28eval_horner_shared_per_blockPKdS0_Pdii_param_4];
	mov.u32 	%r1, %ctaid.x;
	mov.u32 	%r2, %tid.x;
	setp.gt.s32 	%p1, %r2, %r30;
	@%p1 bra 	$L__BB3_3;
	mov.u32 	%r3, %ntid.x;
	mad.lo.s32 	%r31, %r1, %r30, %r1;
	cvt.s64.s32 	%rd1, %r31;
	cvta.to.global.u64 	%rd2, %rd4;
	mov.u32 	%r33, a;
	mov.u32 	%r51, %r2;
$L__BB3_2:
	cvt.s64.s32 	%rd6, %r51;
	add.s64 	%rd7, %rd6, %rd1;
	shl.b64 	%rd8, %rd7, 3;
	add.s64 	%rd9, %rd2, %rd8;
	ld.global.nc.f64 	%fd16, [%rd9];
	shl.b32 	%r32, %r51, 3;
	add.s32 	%r34, %r33, %r32;
	st.shared.f64 	[%r34], %fd16;
	add.s32 	%r51, %r51, %r3;
	setp.le.s32 	%p2, %r51, %r30;
	@%p2 bra 	$L__BB3_2;
$L__BB3_3:
	bar.sync 	0;
	setp.ge.u32 	%p3, %r2, %r29;
	@%p3 bra 	$L__BB3_18;
	mad.lo.s32 	%r6, %r29, %r1, %r2;
	cvta.to.global.u64 	%rd10, %rd3;
	mul.wide.s32 	%rd11, %r6, 8;
	add.s64 	%rd12, %rd10, %rd11;
	ld.global.nc.f64 	%fd1, [%rd12];
	shl.b32 	%r35, %r30, 3;
	mov.u32 	%r36, a;
	add.s32 	%r37, %r36, %r35;
	ld.shared.f64 	%fd82, [%r37];
	setp.lt.s32 	%p4, %r30, 1;
	@%p4 bra 	$L__BB3_17;
	and.b32  	%r7, %r30, 15;
	setp.lt.u32 	%p5, %r30, 16;
	mov.u32 	%r55, %r30;
	@%p5 bra 	$L__BB3_8;
	and.b32  	%r38, %r30, 2147483632;
	neg.s32 	%r53, %r38;
	add.s32 	%r41, %r35, %r36;
	add.s32 	%r52, %r41, -64;
	mov.u32 	%r55, %r30;
$L__BB3_7:
	.pragma "nounroll";
	ld.shared.f64 	%fd18, [%r52+56];
	fma.rn.f64 	%fd19, %fd82, %fd1, %fd18;
	ld.shared.f64 	%fd20, [%r52+48];
	fma.rn.f64 	%fd21, %fd19, %fd1, %fd20;
	ld.shared.f64 	%fd22, [%r52+40];
	fma.rn.f64 	%fd23, %fd21, %fd1, %fd22;
	ld.shared.f64 	%fd24, [%r52+32];
	fma.rn.f64 	%fd25, %fd23, %fd1, %fd24;
	ld.shared.f64 	%fd26, [%r52+24];
	fma.rn.f64 	%fd27, %fd25, %fd1, %fd26;
	ld.shared.f64 	%fd28, [%r52+16];
	fma.rn.f64 	%fd29, %fd27, %fd1, %fd28;
	ld.shared.f64 	%fd30, [%r52+8];
	fma.rn.f64 	%fd31, %fd29, %fd1, %fd30;
	ld.shared.f64 	%fd32, [%r52];
	fma.rn.f64 	%fd33, %fd31, %fd1, %fd32;
	ld.shared.f64 	%fd34, [%r52+-8];
	fma.rn.f64 	%fd35, %fd33, %fd1, %fd34;
	ld.shared.f64 	%fd36, [%r52+-16];
	fma.rn.f64 	%fd37, %fd35, %fd1, %fd36;
	ld.shared.f64 	%fd38, [%r52+-24];
	fma.rn.f64 	%fd39, %fd37, %fd1, %fd38;
	ld.shared.f64 	%fd40, [%r52+-32];
	fma.rn.f64 	%fd41, %fd39, %fd1, %fd40;
	ld.shared.f64 	%fd42, [%r52+-40];
	fma.rn.f64 	%fd43, %fd41, %fd1, %fd42;
	ld.shared.f64 	%fd44, [%r52+-48];
	fma.rn.f64 	%fd45, %fd43, %fd1, %fd44;
	ld.shared.f64 	%fd46, [%r52+-56];
	fma.rn.f64 	%fd47, %fd45, %fd1, %fd46;
	add.s32 	%r55, %r55, -16;
	ld.shared.f64 	%fd48, [%r52+-64];
	fma.rn.f64 	%fd82, %fd47, %fd1, %fd48;
	add.s32 	%r53, %r53, 16;
	add.s32 	%r52, %r52, -128;
	setp.ne.s32 	%p6, %r53, 0;
	@%p6 bra 	$L__BB3_7;
$L__BB3_8:
	setp.eq.s32 	%p7, %r7, 0;
	@%p7 bra 	$L__BB3_17;
	and.b32  	%r17, %r30, 7;
	setp.lt.u32 	%p8, %r7, 8;
	@%p8 bra 	$L__BB3_11;
	shl.b32 	%r42, %r55, 3;
	add.s32 	%r44, %r36, %r42;
	ld.shared.f64 	%fd50, [%r44+-8];
	fma.rn.f64 	%fd51, %fd82, %fd1, %fd50;
	ld.shared.f64 	%fd52, [%r44+-16];
	fma.rn.f64 	%fd53, %fd51, %fd1, %fd52;
	ld.shared.f64 	%fd54, [%r44+-24];
	fma.rn.f64 	%fd55, %fd53, %fd1, %fd54;
	ld.shared.f64 	%fd56, [%r44+-32];
	fma.rn.f64 	%fd57, %fd55, %fd1, %fd56;
	ld.shared.f64 	%fd58, [%r44+-40];
	fma.rn.f64 	%fd59, %fd57, %fd1, %fd58;
	ld.shared.f64 	%fd60, [%r44+-48];
	fma.rn.f64 	%fd61, %fd59, %fd1, %fd60;
	ld.shared.f64 	%fd62, [%r44+-56];
	fma.rn.f64 	%fd63, %fd61, %fd1, %fd62;
	add.s32 	%r55, %r55, -8;
	ld.shared.f64 	%fd64, [%r44+-64];
	fma.rn.f64 	%fd82, %fd63, %fd1, %fd64;
$L__BB3_11:
	setp.eq.s32 	%p9, %r17, 0;
	@%p9 bra 	$L__BB3_17;
	and.b32  	%r20, %r30, 3;
	setp.lt.u32 	%p10, %r17, 4;
	@%p10 bra 	$L__BB3_14;
	shl.b32 	%r45, %r55, 3;
	add.s32 	%r47, %r36, %r45;
	ld.shared.f64 	%fd66, [%r47+-8];
	fma.rn.f64 	%fd67, %fd82, %fd1, %fd66;
	ld.shared.f64 	%fd68, [%r47+-16];
	fma.rn.f64 	%fd69, %fd67, %fd1, %fd68;
	ld.shared.f64 	%fd70, [%r47+-24];
	fma.rn.f64 	%fd71, %fd69, %fd1, %fd70;
	add.s32 	%r55, %r55, -4;
	ld.shared.f64 	%fd72, [%r47+-32];
	fma.rn.f64 	%fd82, %fd71, %fd1, %fd72;
$L__BB3_14:
	setp.eq.s32 	%p11, %r20, 0;
	@%p11 bra 	$L__BB3_17;
	shl.b32 	%r48, %r55, 3;
	add.s32 	%r50, %r48, %r36;
	add.s32 	%r59, %r50, -8;
	neg.s32 	%r58, %r20;
$L__BB3_16:
	.pragma "nounroll";
	ld.shared.f64 	%fd73, [%r59];
	fma.rn.f64 	%fd82, %fd82, %fd1, %fd73;
	add.s32 	%r59, %r59, -8;
	add.s32 	%r58, %r58, 1;
	setp.ne.s32 	%p12, %r58, 0;
	@%p12 bra 	$L__BB3_16;
$L__BB3_17:
	cvta.to.global.u64 	%rd13, %rd5;
	add.s64 	%rd15, %rd13, %rd11;
	st.global.f64 	[%rd15], %fd82;
$L__BB3_18:
	ret;

}


// ===== COMPILED SASS (sm_100) =====

	.target	sm_100

	.elftype	@"ET_EXEC"


//--------------------- .note.nv.tkinfo           --------------------------
	.section	.note.nv.tkinfo,"",@"SHT_NOTE"
	.sectionflags	@"SHF_NOTE_NV_TKINFO"
	.tkinfo
        /*0018*/ 	.word	0x00000002
        /*0030*/ 	.string	""
        /*0030*/ 	.string	"ptxas"
        /*0030*/ 	.string	"Cuda compilation tools, release 13.0, V13.0.88"
        /*0030*/ 	.string	"Build cuda_13.0.r13.0/compiler.36424714_0"
        /*0030*/ 	.string	"-arch sm_100 -m 64 "



//--------------------- .note.nv.cuinfo           --------------------------
	.section	.note.nv.cuinfo,"",@"SHT_NOTE"
	.sectionflags	@"SHF_NOTE_NV_CUINFO"
        /*0018*/ 	.short	0x0002
        /*001a*/ 	.short	0x0064
        /*001c*/ 	.short	0x0082
	.zero		2


//--------------------- .nv.info                  --------------------------
	.section	.nv.info,"",@"SHT_CUDA_INFO"
	.align	4


	//----- nvinfo : EIATTR_REGCOUNT
	.align		4
        /*0000*/ 	.byte	0x04, 0x2f
        /*0002*/ 	.short	(.L_2 - .L_1)
	.align		4
.L_1:
        /*0004*/ 	.word	index@(_Z23eval_horner_const_basicPKdPdii)
        /*0008*/ 	.word	0x00000008


	//----- nvinfo : EIATTR_FRAME_SIZE
	.align		4
.L_2:
        /*000c*/ 	.byte	0x04, 0x11
        /*000e*/ 	.short	(.L_4 - .L_3)
	.align		4
.L_3:
        /*0010*/ 	.word	index@(_Z23eval_horner_const_basicPKdPdii)
        /*0014*/ 	.word	0x00000000


	//----- nvinfo : EIATTR_REGCOUNT
	.align		4
.L_4:
        /*0018*/ 	.byte	0x04, 0x2f
        /*001a*/ 	.short	(.L_6 - .L_5)
	.align		4
.L_5:
        /*001c*/ 	.word	index@(_Z28eval_horner_const_with_derivPKdPdS1_ii)
        /*0020*/ 	.word	0x00000018


	//----- nvinfo : EIATTR_FRAME_SIZE
	.align		4
.L_6:
        /*0024*/ 	.byte	0x04, 0x11
        /*0026*/ 	.short	(.L_8 - .L_7)
	.align		4
.L_7:
        /*0028*/ 	.word	index@(_Z28eval_horner_const_with_derivPKdPdS1_ii)
        /*002c*/ 	.word	0x00000000


	//----- nvinfo : EIATTR_REGCOUNT
	.align		4
.L_8:
        /*0030*/ 	.byte	0x04, 0x2f
        /*0032*/ 	.short	(.L_10 - .L_9)
	.align		4
.L_9:
        /*0034*/ 	.word	index@(_Z23eval_horner_soa_ptrwalkPKdS0_Pdii)
        /*0038*/ 	.word	0x00000020


	//----- nvinfo : EIATTR_FRAME_SIZE
	.align		4
.L_10:
        /*003c*/ 	.byte	0x04, 0x11
        /*003e*/ 	.short	(.L_12 - .L_11)
	.align		4
.L_11:
        /*0040*/ 	.word	index@(_Z23eval_horner_soa_ptrwalkPKdS0_Pdii)
        /*0044*/ 	.word	0x00000000


	//----- nvinfo : EIATTR_REGCOUNT
	.align		4
.L_12:
        /*0048*/ 	.byte	0x04, 0x2f
        /*004a*/ 	.short	(.L_14 - .L_13)
	.align		4
.L_13:
        /*004c*/ 	.word	index@(_Z28eval_horner_shared_per_blockPKdS0_Pdii)
        /*0050*/ 	.word	0x00000012


	//----- nvinfo : EIATTR_FRAME_SIZE
	.align		4
.L_14:
        /*0054*/ 	.byte	0x04, 0x11
        /*0056*/ 	.short	(.L_16 - .L_15)
	.align		4
.L_15:
        /*0058*/ 	.word	index@(_Z28eval_horner_shared_per_blockPKdS0_Pdii)
        /*005c*/ 	.word	0x00000000


	//----- nvinfo : EIATTR_MIN_STACK_SIZE
	.align		4
.L_16:
        /*0060*/ 	.byte	0x04, 0x12
        /*0062*/ 	.short	(.L_18 - .L_17)
	.align		4
.L_17:
        /*0064*/ 	.word	index@(_Z28eval_horner_shared_per_blockPKdS0_Pdii)
        /*0068*/ 	.word	0x00000000


	//----- nvinfo : EIATTR_MIN_STACK_SIZE
	.align		4
.L_18:
        /*006c*/ 	.byte	0x04, 0x12
        /*006e*/ 	.short	(.L_20 - .L_19)
	.align		4
.L_19:
        /*0070*/ 	.word	index@(_Z23eval_horner_soa_ptrwalkPKdS0_Pdii)
        /*0074*/ 	.word	0x00000000


	//----- nvinfo : EIATTR_MIN_STACK_SIZE
	.align		4
.L_20:
        /*0078*/ 	.byte	0x04, 0x12
        /*007a*/ 	.short	(.L_22 - .L_21)
	.align		4
.L_21:
        /*007c*/ 	.word	index@(_Z28eval_horner_const_with_derivPKdPdS1_ii)
        /*0080*/ 	.word	0x00000000


	//----- nvinfo : EIATTR_MIN_STACK_SIZE
	.align		4
.L_22:
        /*0084*/ 	.byte	0x04, 0x12
        /*0086*/ 	.short	(.L_24 - .L_23)
	.align		4
.L_23:
        /*0088*/ 	.word	index@(_Z23eval_horner_const_basicPKdPdii)
        /*008c*/ 	.word	0x00000000
.L_24:


//--------------------- .nv.compat                --------------------------
	.section	.nv.compat,"",@"SHT_CUDA_COMPAT_INFO"
	.align	4
        /*0000*/ 	.byte	0x02, 0x09, 0x00, 0x00, 0x02, 0x02, 0x01, 0x00, 0x02, 0x05, 0x05, 0x00, 0x03, 0x07, 0x01, 0x01
        /*0010*/ 	.byte	0x02, 0x03, 0x00, 0x00, 0x02, 0x06, 0x01, 0x00, 0x04, 0x0b, 0x08, 0x00, 0x01, 0x00, 0x00, 0x00
        /*0020*/ 	.byte	0x00, 0x00, 0x00, 0x00


//--------------------- .nv.info._Z28eval_horner_shared_per_blockPKdS0_Pdii --------------------------
	.section	.nv.info._Z28eval_horner_shared_per_blockPKdS0_Pdii,"",@"SHT_CUDA_INFO"
	.sectionflags	@""
	.align	4


	//----- nvinfo : EIATTR_CUDA_API_VERSION
	.align		4
        /*0000*/ 	.byte	0x04, 0x37
        /*0002*/ 	.short	(.L_26 - .L_25)
.L_25:
        /*0004*/ 	.word	0x00000082


	//----- nvinfo : EIATTR_KPARAM_INFO
	.align		4
.L_26:
        /*0008*/ 	.byte	0x04, 0x17
        /*000a*/ 	.short	(.L_28 - .L_27)
.L_27:
        /*000c*/ 	.word	0x00000000
        /*0010*/ 	.short	0x0004
        /*0012*/ 	.short	0x001c
        /*0014*/ 	.byte	0x00, 0xf0, 0x11, 0x00


	//----- nvinfo : EIATTR_KPARAM_INFO
	.align		4
.L_28:
        /*0018*/ 	.byte	0x04, 0x17
        /*001a*/ 	.short	(.L_30 - .L_29)
.L_29:
        /*001c*/ 	.word	0x00000000
        /*0020*/ 	.short	0x0003
        /*0022*/ 	.short	0x0018
        /*0024*/ 	.byte	0x00, 0xf0, 0x11, 0x00


	//----- nvinfo : EIATTR_KPARAM_INFO
	.align		4
.L_30:
        /*0028*/ 	.byte	0x04, 0x17
        /*002a*/ 	.short	(.L_32 - .L_31)
.L_31:
        /*002c*/ 	.word	0x00000000
        /*0030*/ 	.short	0x0002
        /*0032*/ 	.short	0x0010
        /*0034*/ 	.byte	0x00, 0xf5, 0x21, 0x00


	//----- nvinfo : EIATTR_KPARAM_INFO
	.align		4
.L_32:
        /*0038*/ 	.byte	0x04, 0x17
        /*003a*/ 	.short	(.L_34 - .L_33)
.L_33:
        /*003c*/ 	.word	0x00000000
        /*0040*/ 	.short	0x0001
        /*0042*/ 	.short	0x0008
        /*0044*/ 	.byte	0x00, 0xf5, 0x21, 0x00


	//----- nvinfo : EIATTR_KPARAM_INFO
	.align		4
.L_34:
        /*0048*/ 	.byte	0x04, 0x17
        /*004a*/ 	.short	(.L_36 - .L_35)
.L_35:
        /*004c*/ 	.word	0x00000000
        /*0050*/ 	.short	0x0000
        /*0052*/ 	.short	0x0000
        /*0054*/ 	.byte	0x00, 0xf5, 0x21, 0x00


	//----- nvinfo : EIATTR_SPARSE_MMA_MASK
	.align		4
.L_36:
        /*0058*/ 	.byte	0x03, 0x50
        /*005a*/ 	.short	0x0000


	//----- nvinfo : EIATTR_MAXREG_COUNT
	.align		4
        /*005c*/ 	.byte	0x03, 0x1b
        /*005e*/ 	.short	0x00ff


	//----- nvinfo : EIATTR_NUM_BARRIERS
	.align		4
        /*0060*/ 	.byte	0x02, 0x4c
        /*0062*/ 	.byte	0x01
	.zero		1


	//----- nvinfo : EIATTR_MERCURY_ISA_VERSION
	.align		4
        /*0064*/ 	.byte	0x03, 0x5f
        /*0066*/ 	.short	0x0101


	//----- nvinfo : EIATTR_VRC_CTA_INIT_COUNT
	.align		4
        /*0068*/ 	.byte	0x02, 0x4a
	.zero		1
	.zero		1


	//----- nvinfo : EIATTR_EXIT_INSTR_OFFSETS
	.align		4
        /*006c*/ 	.byte	0x04, 0x1c
        /*006e*/ 	.short	(.L_38 - .L_37)


	//   ....[0]....
.L_37:
        /*0070*/ 	.word	0x000001e0


	//   ....[1]....
        /*0074*/ 	.word	0x000008c0


	//----- nvinfo : EIATTR_CRS_STACK_SIZE
	.align		4
.L_38:
        /*0078*/ 	.byte	0x04, 0x1e
        /*007a*/ 	.short	(.L_40 - .L_39)
.L_39:
        /*007c*/ 	.word	0x00000000


	//----- nvinfo : EIATTR_CBANK_PARAM_SIZE
	.align		4
.L_40:
        /*0080*/ 	.byte	0x03, 0x19
        /*0082*/ 	.short	0x0020


	//----- nvinfo : EIATTR_PARAM_CBANK
	.align		4
        /*0084*/ 	.byte	0x04, 0x0a
        /*0086*/ 	.short	(.L_42 - .L_41)
	.align		4
.L_41:
        /*0088*/ 	.word	index@(.nv.constant0._Z28eval_horner_shared_per_blockPKdS0_Pdii)
        /*008c*/ 	.short	0x0380
        /*008e*/ 	.short	0x0020


	//----- nvinfo : EIATTR_SW_WAR
	.align		4
.L_42:
        /*0090*/ 	.byte	0x04, 0x36
        /*0092*/ 	.short	(.L_44 - .L_43)
.L_43:
        /*0094*/ 	.word	0x00000008
.L_44:


//--------------------- .nv.info._Z23eval_horner_soa_ptrwalkPKdS0_Pdii --------------------------
	.section	.nv.info._Z23eval_horner_soa_ptrwalkPKdS0_Pdii,"",@"SHT_CUDA_INFO"
	.sectionflags	@""
	.align	4


	//----- nvinfo : EIATTR_CUDA_API_VERSION
	.align		4
        /*0000*/ 	.byte	0x04, 0x37
        /*0002*/ 	.short	(.L_46 - .L_45)
.L_45:
        /*0004*/ 	.word	0x00000082


	//----- nvinfo : EIATTR_KPARAM_INFO
	.align		4
.L_46:
        /*0008*/ 	.byte	0x04, 0x17
        /*000a*/ 	.short	(.L_48 - .L_47)
.L_47:
        /*000c*/ 	.word	0x00000000
        /*0010*/ 	.short	0x0004
        /*0012*/ 	.short	0x001c
        /*0014*/ 	.byte	0x00, 0xf0, 0x11, 0x00


	//----- nvinfo : EIATTR_KPARAM_INFO
	.align		4
.L_48:
        /*0018*/ 	.byte	0x04, 0x17
        /*001a*/ 	.short	(.L_50 - .L_49)
.L_49:
        /*001c*/ 	.word	0x00000000
        /*0020*/ 	.short	0x0003
        /*0022*/ 	.short	0x0018
        /*0024*/ 	.byte	0x00, 0xf0, 0x11, 0x00


	//----- nvinfo : EIATTR_KPARAM_INFO
	.align		4
.L_50:
        /*0028*/ 	.byte	0x04, 0x17
        /*002a*/ 	.short	(.L_52 - .L_51)
.L_51:
        /*002c*/ 	.word	0x00000000
        /*0030*/ 	.short	0x0002
        /*0032*/ 	.short	0x0010
        /*0034*/ 	.byte	0x00, 0xf5, 0x21, 0x00


	//----- nvinfo : EIATTR_KPARAM_INFO
	.align		4
.L_52:
        /*0038*/ 	.byte	0x04, 0x17
        /*003a*/ 	.short	(.L_54 - .L_53)
.L_53:
        /*003c*/ 	.word	0x00000000
        /*0040*/ 	.short	0x0001
        /*0042*/ 	.short	0x0008
        /*0044*/ 	.byte	0x00, 0xf5, 0x21, 0x00


	//----- nvinfo : EIATTR_KPARAM_INFO
	.align		4
.L_54:
        /*0048*/ 	.byte	0x04, 0x17
        /*004a*/ 	.short	(.L_56 - .L_55)
.L_55:
        /*004c*/ 	.word	0x00000000
        /*0050*/ 	.short	0x0000
        /*0052*/ 	.short	0x0000
        /*0054*/ 	.byte	0x00, 0xf5, 0x21, 0x00


	//----- nvinfo : EIATTR_SPARSE_MMA_MASK
	.align		4
.L_56:
        /*0058*/ 	.byte	0x03, 0x50
        /*005a*/ 	.short	0x0000


	//----- nvinfo : EIATTR_MAXREG_COUNT
	.align		4
        /*005c*/ 	.byte	0x03, 0x1b
        /*005e*/ 	.short	0x00ff


	//----- nvinfo : EIATTR_MERCURY_ISA_VERSION
	.align		4
        /*0060*/ 	.byte	0x03, 0x5f
        /*0062*/ 	.short	0x0101


	//----- nvinfo : EIATTR_VRC_CTA_INIT_COUNT
	.align		4
        /*0064*/ 	.byte	0x02, 0x4a
	.zero		1
	.zero		1


	//----- nvinfo : EIATTR_EXIT_INSTR_OFFSETS
	.align		4
        /*0068*/ 	.byte	0x04, 0x1c
        /*006a*/ 	.short	(.L_58 - .L_57)


	//   ....[0]....
.L_57:
        /*006c*/ 	.word	0x00000070


	//   ....[1]....
        /*0070*/ 	.word	0x00000a90


	//----- nvinfo : EIATTR_CBANK_PARAM_SIZE
	.align		4
.L_58:
        /*0074*/ 	.byte	0x03, 0x19
        /*0076*/ 	.short	0x0020


	//----- nvinfo : EIATTR_PARAM_CBANK
	.align		4
        /*0078*/ 	.byte	0x04, 0x0a
        /*007a*/ 	.short	(.L_60 - .L_59)
	.align		4
.L_59:
        /*007c*/ 	.word	index@(.nv.constant0._Z23eval_horner_soa_ptrwalkPKdS0_Pdii)
        /*0080*/ 	.short	0x0380
        /*0082*/ 	.short	0x0020


	//----- nvinfo : EIATTR_SW_WAR
	.align		4
.L_60:
        /*0084*/ 	.byte	0x04, 0x36
        /*0086*/ 	.short	(.L_62 - .L_61)
.L_61:
        /*0088*/ 	.word	0x00000008
.L_62:


//--------------------- .nv.info._Z28eval_horner_const_with_derivPKdPdS1_ii --------------------------
	.section	.nv.info._Z28eval_horner_const_with_derivPKdPdS1_ii,"",@"SHT_CUDA_INFO"
	.sectionflags	@""
	.align	4


	//----- nvinfo : EIATTR_CUDA_API_VERSION
	.align		4
        /*0000*/ 	.byte	0x04, 0x37
        /*0002*/ 	.short	(.L_64 - .L_63)
.L_63:
        /*0004*/ 	.word	0x00000082


	//----- nvinfo : EIATTR_KPARAM_INFO
	.align		4
.L_64:
        /*0008*/ 	.byte	0x04, 0x17
        /*000a*/ 	.short	(.L_66 - .L_65)
.L_65:
        /*000c*/ 	.word	0x00000000
        /*0010*/ 	.short	0x0004
        /*0012*/ 	.short	0x001c
        /*0014*/ 	.byte	0x00, 0xf0, 0x11, 0x00


	//----- nvinfo : EIATTR_KPARAM_INFO
	.align		4
.L_66:
        /*0018*/ 	.byte	0x04, 0x17
        /*001a*/ 	.short	(.L_68 - .L_67)
.L_67:
        /*001c*/ 	.word	0x00000000
        /*0020*/ 	.short	0x0003
        /*0022*/ 	.short	0x0018
        /*0024*/ 	.byte	0x00, 0xf0, 0x11, 0x00


	//----- nvinfo : EIATTR_KPARAM_INFO
	.align		4
.L_68:
        /*0028*/ 	.byte	0x04, 0x17
        /*002a*/ 	.short	(.L_70 - .L_69)
.L_69:
        /*002c*/ 	.word	0x00000000
        /*0030*/ 	.short	0x0002
        /*0032*/ 	.short	0x0010
        /*0034*/ 	.byte	0x00, 0xf5, 0x21, 0x00


	//----- nvinfo : EIATTR_KPARAM_INFO
	.align		4
.L_70:
        /*0038*/ 	.byte	0x04, 0x17
        /*003a*/ 	.short	(.L_72 - .L_71)
.L_71:
        /*003c*/ 	.word	0x00000000
        /*0040*/ 	.short	0x0001
        /*0042*/ 	.short	0x0008
        /*0044*/ 	.byte	0x00, 0xf5, 0x21, 0x00


	//----- nvinfo : EIATTR_KPARAM_INFO
	.align		4
.L_72:
        /*0048*/ 	.byte	0x04, 0x17
        /*004a*/ 	.short	(.L_74 - .L_73)
.L_73:
        /*004c*/ 	.word	0x00000000
        /*0050*/ 	.short	0x0000
        /*0052*/ 	.short	0x0000
        /*0054*/ 	.byte	0x00, 0xf5, 0x21, 0x00


	//----- nvinfo : EIATTR_SPARSE_MMA_MASK
	.align		4
.L_74:
        /*0058*/ 	.byte	0x03, 0x50
        /*005a*/ 	.short	0x0000


	//----- nvinfo : EIATTR_MAXREG_COUNT
	.align		4
        /*005c*/ 	.byte	0x03, 0x1b
        /*005e*/ 	.short	0x00ff


	//----- nvinfo : EIATTR_MERCURY_ISA_VERSION
	.align		4
        /*0060*/ 	.byte	0x03, 0x5f
        /*0062*/ 	.short	0x0101


	//----- nvinfo : EIATTR_VRC_CTA_INIT_COUNT
	.align		4
        /*0064*/ 	.byte	0x02, 0x4a
	.zero		1
	.zero		1


	//----- nvinfo : EIATTR_EXIT_INSTR_OFFSETS
	.align		4
        /*0068*/ 	.byte	0x04, 0x1c
        /*006a*/ 	.short	(.L_76 - .L_75)


	//   ....[0]....
.L_75:
        /*006c*/ 	.word	0x00000070


	//   ....[1]....
        /*0070*/ 	.word	0x000007b0


	//----- nvinfo : EIATTR_CBANK_PARAM_SIZE
	.align		4
.L_76:
        /*0074*/ 	.byte	0x03, 0x19
        /*0076*/ 	.short	0x0020


	//----- nvinfo : EIATTR_PARAM_CBANK
	.align		4
        /*0078*/ 	.byte	0x04, 0x0a
        /*007a*/ 	.short	(.L_78 - .L_77)
	.align		4
.L_77:
        /*007c*/ 	.word	index@(.nv.constant0._Z28eval_horner_const_with_derivPKdPdS1_ii)
        /*0080*/ 	.short	0x0380
        /*0082*/ 	.short	0x0020


	//----- nvinfo : EIATTR_SW_WAR
	.align		4
.L_78:
        /*0084*/ 	.byte	0x04, 0x36
        /*0086*/ 	.short	(.L_80 - .L_79)
.L_79:
        /*0088*/ 	.word	0x00000008
.L_80:


//--------------------- .nv.info._Z23eval_horner_const_basicPKdPdii --------------------------
	.section	.nv.info._Z23eval_horner_const_basicPKdPdii,"",@"SHT_CUDA_INFO"
	.sectionflags	@""
	.align	4


	//----- nvinfo : EIATTR_CUDA_API_VERSION
	.align		4
        /*0000*/ 	.byte	0x04, 0x37
        /*0002*/ 	.short	(.L_82 - .L_81)
.L_81:
        /*0004*/ 	.word	0x00000082


	//----- nvinfo : EIATTR_KPARAM_INFO
	.align		4
.L_82:
        /*0008*/ 	.byte	0x04, 0x17
        /*000a*/ 	.short	(.L_84 - .L_83)
.L_83:
        /*000c*/ 	.word	0x00000000
        /*0010*/ 	.short	0x0003
        /*0012*/ 	.short	0x0014
        /*0014*/ 	.byte	0x00, 0xf0, 0x11, 0x00


	//----- nvinfo : EIATTR_KPARAM_INFO
	.align		4
.L_84:
        /*0018*/ 	.byte	0x04, 0x17
        /*001a*/ 	.short	(.L_86 - .L_85)
.L_85:
        /*001c*/ 	.word	0x00000000
        /*0020*/ 	.short	0x0002
        /*0022*/ 	.short	0x0010
        /*0024*/ 	.byte	0x00, 0xf0, 0x11, 0x00


	//----- nvinfo : EIATTR_KPARAM_INFO
	.align		4
.L_86:
        /*0028*/ 	.byte	0x04, 0x17
        /*002a*/ 	.short	(.L_88 - .L_87)
.L_87:
        /*002c*/ 	.word	0x00000000
        /*0030*/ 	.short	0x0001
        /*0032*/ 	.short	0x0008
        /*0034*/ 	.byte	0x00, 0xf5, 0x21, 0x00


	//----- nvinfo : EIATTR_KPARAM_INFO
	.align		4
.L_88:
        /*0038*/ 	.byte	0x04, 0x17
        /*003a*/ 	.short	(.L_90 - .L_89)
.L_89:
        /*003c*/ 	.word	0x00000000
        /*0040*/ 	.short	0x0000
        /*0042*/ 	.short	0x0000
        /*0044*/ 	.byte	0x00, 0xf5, 0x21, 0x00


	//----- nvinfo : EIATTR_SPARSE_MMA_MASK
	.align		4
.L_90:
        /*0048*/ 	.byte	0x03, 0x50
        /*004a*/ 	.short	0x0000


	//----- nvinfo : EIATTR_MAXREG_COUNT
	.align		4
        /*004c*/ 	.byte	0x03, 0x1b
        /*004e*/ 	.short	0x00ff


	//----- nvinfo : EIATTR_MERCURY_ISA_VERSION
	.align		4
        /*0050*/ 	.byte	0x03, 0x5f
        /*0052*/ 	.short	0x0101


	//----- nvinfo : EIATTR_VRC_CTA_INIT_COUNT
	.align		4
        /*0054*/ 	.byte	0x02, 0x4a
	.zero		1
	.zero		1


	//----- nvinfo : EIATTR_EXIT_INSTR_OFFSETS
	.align		4
        /*0058*/ 	.byte	0x04, 0x1c
        /*005a*/ 	.short	(.L_92 - .L_91)


	//   ....[0]....
.L_91:
        /*005c*/ 	.word	0x00000070


	//   ....[1]....
        /*0060*/ 	.word	0x00000a50


	//----- nvinfo : EIATTR_CBANK_PARAM_SIZE
	.align		4
.L_92:
        /*0064*/ 	.byte	0x03, 0x19
        /*0066*/ 	.short	0x0018


	//----- nvinfo : EIATTR_PARAM_CBANK
	.align		4
        /*0068*/ 	.byte	0x04, 0x0a
        /*006a*/ 	.short	(.L_94 - .L_93)
	.align		4
.L_93:
        /*006c*/ 	.word	index@(.nv.constant0._Z23eval_horner_const_basicPKdPdii)
        /*0070*/ 	.short	0x0380
        /*0072*/ 	.short	0x0018


	//----- nvinfo : EIATTR_SW_WAR
	.align		4
.L_94:
        /*0074*/ 	.byte	0x04, 0x36
        /*0076*/ 	.short	(.L_96 - .L_95)
.L_95:
        /*0078*/ 	.word	0x00000008
.L_96:


//--------------------- .nv.callgraph             --------------------------
	.section	.nv.callgraph,"",@"SHT_CUDA_CALLGRAPH"
	.align	4
	.sectionentsize	8
	.align		4
        /*0000*/ 	.word	0x00000000
	.align		4
        /*0004*/ 	.word	0xffffffff
	.align		4
        /*0008*/ 	.word	0x00000000
	.align		4
        /*000c*/ 	.word	0xfffffffe
	.align		4
        /*0010*/ 	.word	0x00000000
	.align		4
        /*0014*/ 	.word	0xfffffffd
	.align		4
        /*0018*/ 	.word	0x00000000
	.align		4
        /*001c*/ 	.word	0xfffffffc


//--------------------- .nv.constant3             --------------------------
	.section	.nv.constant3,"a",@progbits
	.align	8
.nv.constant3:
	.type		d_coeffs,@object
	.size		d_coeffs,(.L_0 - d_coeffs)
d_coeffs:
	.zero		512
.L_0:


//--------------------- .text._Z28eval_horner_shared_per_blockPKdS0_Pdii --------------------------
	.section	.text._Z28eval_horner_shared_per_blockPKdS0_Pdii,"ax",@progbits
	.align	128
        .global         _Z28eval_horner_shared_per_blockPKdS0_Pdii
        .type           _Z28eval_horner_shared_per_blockPKdS0_Pdii,@function
        .size           _Z28eval_horner_shared_per_blockPKdS0_Pdii,(.L_x_29 - _Z28eval_horner_shared_per_blockPKdS0_Pdii)
        .other          _Z28eval_horner_shared_per_blockPKdS0_Pdii,@"STO_CUDA_ENTRY STV_DEFAULT"
_Z28eval_horner_shared_per_blockPKdS0_Pdii:
.text._Z28eval_horner_shared_per_blockPKdS0_Pdii:
[----:B------:R-:W-:Y:S01]  /*0000*/  LDC R1, c[0x0][0x37c] ;  /* 0x0000df00ff017b82 */ /* 0x000fe20000000800 */
[----:B------:R-:W0:Y:S01]  /*0010*/  S2R R9, SR_TID.X ;  /* 0x0000000000097919 */ /* 0x000e220000002100 */
[----:B------:R-:W0:Y:S01]  /*0020*/  LDCU UR12, c[0x0][0x39c] ;  /* 0x00007380ff0c77ac */ /* 0x000e220008000800 */
[----:B------:R-:W-:Y:S01]  /*0030*/  BSSY.RECONVERGENT B0, `(.L_x_0) ;  /* 0x0000019000007945 */ /* 0x000fe20003800200 */
[----:B------:R-:W1:Y:S01]  /*0040*/  S2R R8, SR_CTAID.X ;  /* 0x0000000000087919 */ /* 0x000e620000002500 */
[----:B------:R-:W2:Y:S01]  /*0050*/  LDCU UR6, c[0x0][0x398] ;  /* 0x00007300ff0677ac */ /* 0x000ea20008000800 */
[----:B------:R-:W3:Y:S01]  /*0060*/  LDCU.64 UR10, c[0x0][0x358] ;  /* 0x00006b00ff0a77ac */ /* 0x000ee20008000a00 */
[----:B------:R-:W4:Y:S01]  /*0070*/  LDCU.64 UR4, c[0x0][0x388] ;  /* 0x00007100ff0477ac */ /* 0x000f220008000a00 */
[C---:B0-----:R-:W-:Y:S02]  /*0080*/  ISETP.GT.AND P1, PT, R9.reuse, UR12, PT ;  /* 0x0000000c09007c0c */ /* 0x041fe4000bf24270 */
[----:B--2---:R-:W-:-:S11]  /*0090*/  ISETP.GE.U32.AND P0, PT, R9, UR6, PT ;  /* 0x0000000609007c0c */ /* 0x004fd6000bf06070 */
[----:B-1-34-:R-:W-:Y:S05]  /*00a0*/  @P1 BRA `(.L_x_1) ;  /* 0x0000000000441947 */ /* 0x01afea0003800000 */
[----:B------:R-:W0:Y:S01]  /*00b0*/  S2R R3, SR_CgaCtaId ;  /* 0x0000000000037919 */ /* 0x000e220000008800 */
[----:B------:R-:W1:Y:S01]  /*00c0*/  LDC R6, c[0x0][0x360] ;  /* 0x0000d800ff067b82 */ /* 0x000e620000000800 */
[----:B------:R-:W-:Y:S01]  /*00d0*/  MOV R2, 0x400 ;  /* 0x0000040000027802 */ /* 0x000fe20000000f00 */
[----:B------:R-:W-:Y:S02]  /*00e0*/  IMAD R0, R8, UR12, R8 ;  /* 0x0000000c08007c24 */ /* 0x000fe4000f8e0208 */
[----:B------:R-:W-:Y:S01]  /*00f0*/  IMAD.MOV.U32 R5, RZ, RZ, R9 ;  /* 0x000000ffff057224 */ /* 0x000fe200078e0009 */
[----:B0-----:R-:W-:-:S07]  /*0100*/  LEA R4, R3, R2, 0x18 ;  /* 0x0000000203047211 */ /* 0x001fce00078ec0ff */
.L_x_2:
[----:B0-----:R-:W-:Y:S02]  /*0110*/  SHF.R.S32.HI R3, RZ, 0x1f, R5 ;  /* 0x0000001fff037819 */ /* 0x001fe40000011405 */
[----:B------:R-:W-:-:S04]  /*0120*/  IADD3 R7, P1, PT, R0, R5, RZ ;  /* 0x0000000500077210 */ /* 0x000fc80007f3e0ff */
[----:B------:R-:W-:Y:S02]  /*0130*/  LEA.HI.X.SX32 R10, R0, R3, 0x1, P1 ;  /* 0x00000003000a7211 */ /* 0x000fe400008f0eff */
[----:B------:R-:W-:-:S04]  /*0140*/  LEA R2, P1, R7, UR4, 0x3 ;  /* 0x0000000407027c11 */ /* 0x000fc8000f8218ff */
[----:B------:R-:W-:-:S06]  /*0150*/  LEA.HI.X R3, R7, UR5, R10, 0x3, P1 ;  /* 0x0000000507037c11 */ /* 0x000fcc00088f1c0a */
[----:B------:R-:W2:Y:S01]  /*0160*/  LDG.E.64.CONSTANT R2, desc[UR10][R2.64] ;  /* 0x0000000a02027981 */ /* 0x000ea2000c1e9b00 */
[----:B------:R-:W-:Y:S02]  /*0170*/  IMAD R7, R5, 0x8, R4 ;  /* 0x0000000805077824 */ /* 0x000fe400078e0204 */
[----:B-1----:R-:W-:-:S05]  /*0180*/  IMAD.IADD R5, R6, 0x1, R5 ;  /* 0x0000000106057824 */ /* 0x002fca00078e0205 */
[----:B------:R-:W-:Y:S01]  /*0190*/  ISETP.GT.AND P1, PT, R5, UR12, PT ;  /* 0x0000000c05007c0c */ /* 0x000fe2000bf24270 */
[----:B--2---:R0:W-:-:S12]  /*01a0*/  STS.64 [R7], R2 ;  /* 0x0000000207007388 */ /* 0x0041d80000000a00 */
[----:B------:R-:W-:Y:S05]  /*01b0*/  @!P1 BRA `(.L_x_2) ;  /* 0xfffffffc00d49947 */ /* 0x000fea000383ffff */
.L_x_1:
[----:B------:R-:W-:Y:S05]  /*01c0*/  BSYNC.RECONVERGENT B0 ;  /* 0x0000000000007941 */ /* 0x000fea0003800200 */
.L_x_0:
[----:B------:R-:W-:Y:S06]  /*01d0*/  BAR.SYNC.DEFER_BLOCKING 0x0 ;  /* 0x0000000000007b1d */ /* 0x000fec0000010000 */
[----:B------:R-:W-:Y:S05]  /*01e0*/  @P0 EXIT ;  /* 0x000000000000094d */ /* 0x000fea0003800000 */
[----:B------:R-:W1:Y:S01]  /*01f0*/  S2UR UR5, SR_CgaCtaId ;  /* 0x00000000000579c3 */ /* 0x000e620000008800 */
[----:B------:R-:W-:Y:S01]  /*0200*/  UMOV UR4, 0x400 ;  /* 0x0000040000047882 */ /* 0x000fe20000000000 */
[----:B------:R-:W-:Y:S01]  /*0210*/  UISETP.GE.AND UP0, UPT, UR12, 0x1, UPT ;  /* 0x000000010c00788c */ /* 0x000fe2000bf06270 */
[----:B------:R-:W-:Y:S01]  /*0220*/  IMAD R0, R8, UR6, R9 ;  /* 0x0000000608007c24 */ /* 0x000fe2000f8e0209 */
[----:B-1----:R-:W-:-:S04]  /*0230*/  ULEA UR8, UR5, UR4, 0x18 ;  /* 0x0000000405087291 */ /* 0x002fc8000f8ec0ff */
[----:B------:R-:W-:-:S09]  /*0240*/  ULEA UR4, UR12, UR8, 0x3 ;  /* 0x000000080c047291 */ /* 0x000fd2000f8e18ff */
[----:B0-----:R-:W0:Y:S01]  /*0250*/  LDS.64 R6, [UR4] ;  /* 0x00000004ff067984 */ /* 0x001e220008000a00 */
[----:B------:R-:W-:Y:S05]  /*0260*/  BRA.U !UP0, `(.L_x_3) ;  /* 0x0000000508887547 */ /* 0x000fea000b800000 */
[----:B------:R-:W1:Y:S02]  /*0270*/  LDC.64 R2, c[0x0][0x380] ;  /* 0x0000e000ff027b82 */ /* 0x000e640000000a00 */
[----:B-1----:R-:W-:-:S06]  /*0280*/  IMAD.WIDE R2, R0, 0x8, R2 ;  /* 0x0000000800027825 */ /* 0x002fcc00078e0202 */
[----:B------:R-:W5:Y:S01]  /*0290*/  LDG.E.64.CONSTANT R2, desc[UR10][R2.64] ;  /* 0x0000000a02027981 */ /* 0x000f62000c1e9b00 */
[----:B------:R-:W1:Y:S01]  /*02a0*/  LDCU UR7, c[0x0][0x39c] ;  /* 0x00007380ff0777ac */ /* 0x000e620008000800 */
[----:B------:R-:W-:Y:S02]  /*02b0*/  UISETP.GE.U32.AND UP1, UPT, UR12, 0x10, UPT ;  /* 0x000000100c00788c */ /* 0x000fe4000bf26070 */
[----:B------:R-:W-:-:S04]  /*02c0*/  ULOP3.LUT UR9, UR12, 0xf, URZ, 0xc0, !UPT ;  /* 0x0000000f0c097892 */ /* 0x000fc8000f8ec0ff */
[----:B------:R-:W-:Y:S01]  /*02d0*/  UISETP.NE.AND UP0, UPT, UR9, URZ, UPT ;  /* 0x000000ff0900728c */ /* 0x000fe2000bf05270 */
[----:B-1----:R-:W-:Y:S02]  /*02e0*/  UMOV UR5, UR7 ;  /* 0x0000000700057c82 */ /* 0x002fe40008000000 */
[----:B------:R-:W-:Y:S08]  /*02f0*/  BRA.U !UP1, `(.L_x_4) ;  /* 0x0000000109a47547 */ /* 0x000ff0000b800000 */
[----:B------:R-:W-:Y:S02]  /*0300*/  ULOP3.LUT UR5, UR12, 0x7ffffff0, URZ, 0xc0, !UPT ;  /* 0x7ffffff00c057892 */ /* 0x000fe4000f8ec0ff */
[----:B------:R-:W-:Y:S02]  /*0310*/  UIADD3 UR6, UPT, UPT, UR4, -0x40, URZ ;  /* 0xffffffc004067890 */ /* 0x000fe4000fffe0ff */
[----:B------:R-:W-:-:S03]  /*0320*/  UIADD3 UR4, UPT, UPT, -UR5, URZ, URZ ;  /* 0x000000ff05047290 */ /* 0x000fc6000fffe1ff */
[----:B------:R-:W-:-:S09]  /*0330*/  UMOV UR5, UR7 ;  /* 0x0000000700057c82 */ /* 0x000fd20008000000 */
.L_x_5:
[----:B------:R-:W0:Y:S01]  /*0340*/  LDS.64 R8, [UR6+0x38] ;  /* 0x00003806ff087984 */ /* 0x000e220008000a00 */
[----:B------:R-:W-:Y:S02]  /*0350*/  UIADD3 UR4, UPT, UPT, UR4, 0x10, URZ ;  /* 0x0000001004047890 */ /* 0x000fe4000fffe0ff */
[----:B------:R-:W-:Y:S01]  /*0360*/  UIADD3 UR5, UPT, UPT, UR5, -0x10, URZ ;  /* 0xfffffff005057890 */ /* 0x000fe2000fffe0ff */
[----:B------:R-:W1:Y:S01]  /*0370*/  LDS.64 R10, [UR6+0x30] ;  /* 0x00003006ff0a7984 */ /* 0x000e620008000a00 */
[----:B------:R-:W-:-:S03]  /*0380*/  UISETP.NE.AND UP1, UPT, UR4, URZ, UPT ;  /* 0x000000ff0400728c */ /* 0x000fc6000bf25270 */
[----:B------:R-:W2:Y:S04]  /*0390*/  LDS.64 R12, [UR6+0x28] ;  /* 0x00002806ff0c7984 */ /* 0x000ea80008000a00 */
[----:B------:R-:W3:Y:S04]  /*03a0*/  LDS.64 R14, [UR6+0x20] ;  /* 0x00002006ff0e7984 */ /* 0x000ee80008000a00 */
[----:B------:R-:W4:Y:S01]  /*03b0*/  LDS.64 R4, [UR6+0x18] ;  /* 0x00001806ff047984 */ /* 0x000f220008000a00 */
[----:B0----5:R-:W-:-:S03]  /*03c0*/  DFMA R8, R2, R6, R8 ;  /* 0x000000060208722b */ /* 0x021fc60000000008 */
[----:B------:R-:W0:Y:S05]  /*03d0*/  LDS.64 R6, [UR6+0x10] ;  /* 0x00001006ff067984 */ /* 0x000e2a0008000a00 */
[C---:B-1----:R-:W-:Y:S02]  /*03e0*/  DFMA R10, R2.reuse, R8, R10 ;  /* 0x00000008020a722b */ /* 0x042fe4000000000a */
[----:B------:R-:W1:Y:S06]  /*03f0*/  LDS.64 R8, [UR6+0x8] ;  /* 0x00000806ff087984 */ /* 0x000e6c0008000a00 */
[----:B--2---:R-:W-:-:S02]  /*0400*/  DFMA R12, R2, R10, R12 ;  /* 0x0000000a020c722b */ /* 0x004fc4000000000c */
[----:B------:R-:W2:Y:S06]  /*0410*/  LDS.64 R10, [UR6] ;  /* 0x00000006ff0a7984 */ /* 0x000eac0008000a00 */
[C---:B---3--:R-:W-:Y:S02]  /*0420*/  DFMA R14, R2.reuse, R12, R14 ;  /* 0x0000000c020e722b */ /* 0x048fe4000000000e */
[----:B------:R-:W3:Y:S06]  /*0430*/  LDS.64 R12, [UR6+-0x8] ;  /* 0xfffff806ff0c7984 */ /* 0x000eec0008000a00 */
[C---:B----4-:R-:W-:Y:S01]  /*0440*/  DFMA R14, R2.reuse, R14, R4 ;  /* 0x0000000e020e722b */ /* 0x050fe20000000004 */
[----:B------:R-:W4:Y:S07]  /*0450*/  LDS.64 R4, [UR6+-0x10] ;  /* 0xfffff006ff047984 */ /* 0x000f2e0008000a00 */
[C---:B0-----:R-:W-:Y:S01]  /*0460*/  DFMA R14, R2.reuse, R14, R6 ;  /* 0x0000000e020e722b */ /* 0x041fe20000000006 */
[----:B------:R-:W0:Y:S07]  /*0470*/  LDS.64 R6, [UR6+-0x18] ;  /* 0xffffe806ff067984 */ /* 0x000e2e0008000a00 */
[C---:B-1----:R-:W-:Y:S01]  /*0480*/  DFMA R14, R2.reuse, R14, R8 ;  /* 0x0000000e020e722b */ /* 0x042fe20000000008 */
[----:B------:R-:W1:Y:S07]  /*0490*/  LDS.64 R8, [UR6+-0x20] ;  /* 0xffffe006ff087984 */ /* 0x000e6e0008000a00 */
[C---:B--2---:R-:W-:Y:S01]  /*04a0*/  DFMA R14, R2.reuse, R14, R10 ;  /* 0x0000000e020e722b */ /* 0x044fe2000000000a */
[----:B------:R-:W2:Y:S07]  /*04b0*/  LDS.64 R10, [UR6+-0x28] ;  /* 0xffffd806ff0a7984 */ /* 0x000eae0008000a00 */
[----:B---3--:R-:W-:-:S02]  /*04c0*/  DFMA R12, R2, R14, R12 ;  /* 0x0000000e020c722b */ /* 0x008fc4000000000c */
[----:B------:R-:W3:Y:S06]  /*04d0*/  LDS.64 R14, [UR6+-0x30] ;  /* 0xffffd006ff0e7984 */ /* 0x000eec0008000a00 */
[C---:B----4-:R-:W-:Y:S02]  /*04e0*/  DFMA R4, R2.reuse, R12, R4 ;  /* 0x0000000c0204722b */ /* 0x050fe40000000004 */
[----:B------:R-:W4:Y:S06]  /*04f0*/  LDS.64 R12, [UR6+-0x38] ;  /* 0xffffc806ff0c7984 */ /* 0x000f2c0008000a00 */
[----:B0-----:R-:W-:Y:S01]  /*0500*/  DFMA R4, R2, R4, R6 ;  /* 0x000000040204722b */ /* 0x001fe20000000006 */
[----:B------:R-:W0:Y:S01]  /*0510*/  LDS.64 R6, [UR6+-0x40] ;  /* 0xffffc006ff067984 */ /* 0x000e220008000a00 */
[----:B------:R-:W-:-:S06]  /*0520*/  UIADD3 UR6, UPT, UPT, UR6, -0x80, URZ ;  /* 0xffffff8006067890 */ /* 0x000fcc000fffe0ff */
[----:B-1----:R-:W-:-:S08]  /*0530*/  DFMA R4, R2, R4, R8 ;  /* 0x000000040204722b */ /* 0x002fd00000000008 */
[----:B--2---:R-:W-:-:S08]  /*0540*/  DFMA R4, R2, R4, R10 ;  /* 0x000000040204722b */ /* 0x004fd0000000000a */
[----:B---3--:R-:W-:-:S08]  /*0550*/  DFMA R4, R2, R4, R14 ;  /* 0x000000040204722b */ /* 0x008fd0000000000e */
[----:B----4-:R-:W-:-:S08]  /*0560*/  DFMA R4, R2, R4, R12 ;  /* 0x000000040204722b */ /* 0x010fd0000000000c */
[----:B0-----:R-:W-:Y:S01]  /*0570*/  DFMA R6, R2, R4, R6 ;  /* 0x000000040206722b */ /* 0x001fe20000000006 */
[----:B------:R-:W-:Y:S10]  /*0580*/  BRA.U UP1, `(.L_x_5) ;  /* 0xfffffffd016c7547 */ /* 0x000ff4000b83ffff */
.L_x_4:
[----:B------:R-:W-:Y:S05]  /*0590*/  BRA.U !UP0, `(.L_x_3) ;  /* 0x0000000108bc7547 */ /* 0x000fea000b800000 */
[----:B------:R-:W-:Y:S02]  /*05a0*/  UISETP.GE.U32.AND UP0, UPT, UR9, 0x8, UPT ;  /* 0x000000080900788c */ /* 0x000fe4000bf06070 */
[----:B------:R-:W-:-:S04]  /*05b0*/  ULOP3.LUT UR6, UR12, 0x7, URZ, 0xc0, !UPT ;  /* 0x000000070c067892 */ /* 0x000fc8000f8ec0ff */
[----:B------:R-:W-:-:S03]  /*05c0*/  UISETP.NE.AND UP1, UPT, UR6, URZ, UPT ;  /* 0x000000ff0600728c */ /* 0x000fc6000bf25270 */
[----:B------:R-:W-:Y:S08]  /*05d0*/  BRA.U !UP0, `(.L_x_6) ;  /* 0x0000000108487547 */ /* 0x000ff0000b800000 */
[----:B------:R-:W-:Y:S02]  /*05e0*/  ULEA UR4, UR5, UR8, 0x3 ;  /* 0x0000000805047291 */ /* 0x000fe4000f8e18ff */
[----:B------:R-:W-:-:S07]  /*05f0*/  UIADD3 UR5, UPT, UPT, UR5, -0x8, URZ ;  /* 0xfffffff805057890 */ /* 0x000fce000fffe0ff */
[----:B------:R-:W0:Y:S04]  /*0600*/  LDS.64 R8, [UR4+-0x8] ;  /* 0xfffff804ff087984 */ /* 0x000e280008000a00 */
[----:B------:R-:W1:Y:S04]  /*0610*/  LDS.64 R10, [UR4+-0x10] ;  /* 0xfffff004ff0a7984 */ /* 0x000e680008000a00 */
[----:B------:R-:W2:Y:S04]  /*0620*/  LDS.64 R12, [UR4+-0x18] ;  /* 0xffffe804ff0c7984 */ /* 0x000ea80008000a00 */
[----:B------:R-:W3:Y:S04]  /*0630*/  LDS.64 R14, [UR4+-0x20] ;  /* 0xffffe004ff0e7984 */ /* 0x000ee80008000a00 */
[----:B------:R-:W4:Y:S01]  /*0640*/  LDS.64 R4, [UR4+-0x28] ;  /* 0xffffd804ff047984 */ /* 0x000f220008000a00 */
[----:B0----5:R-:W-:-:S03]  /*0650*/  DFMA R8, R2, R6, R8 ;  /* 0x000000060208722b */ /* 0x021fc60000000008 */
[----:B------:R-:W0:Y:S05]  /*0660*/  LDS.64 R6, [UR4+-0x30] ;  /* 0xffffd004ff067984 */ /* 0x000e2a0008000a00 */
[C---:B-1----:R-:W-:Y:S01]  /*0670*/  DFMA R8, R2.reuse, R8, R10 ;  /* 0x000000080208722b */ /* 0x042fe2000000000a */
[----:B------:R-:W1:Y:S07]  /*0680*/  LDS.64 R10, [UR4+-0x38] ;  /* 0xffffc804ff0a7984 */ /* 0x000e6e0008000a00 */
[C---:B--2---:R-:W-:Y:S01]  /*0690*/  DFMA R8, R2.reuse, R8, R12 ;  /* 0x000000080208722b */ /* 0x044fe2000000000c */
[----:B------:R-:W2:Y:S07]  /*06a0*/  LDS.64 R12, [UR4+-0x40] ;  /* 0xffffc004ff0c7984 */ /* 0x000eae0008000a00 */
[----:B---3--:R-:W-:-:S08]  /*06b0*/  DFMA R8, R2, R8, R14 ;  /* 0x000000080208722b */ /* 0x008fd0000000000e */
[----:B----4-:R-:W-:-:S08]  /*06c0*/  DFMA R4, R2, R8, R4 ;  /* 0x000000080204722b */ /* 0x010fd00000000004 */
[----:B0-----:R-:W-:-:S08]  /*06d0*/  DFMA R4, R2, R4, R6 ;  /* 0x000000040204722b */ /* 0x001fd00000000006 */
[----:B-1----:R-:W-:-:S08]  /*06e0*/  DFMA R4, R2, R4, R10 ;  /* 0x000000040204722b */ /* 0x002fd0000000000a */
[----:B--2---:R-:W-:-:S11]  /*06f0*/  DFMA R6, R2, R4, R12 ;  /* 0x000000040206722b */ /* 0x004fd6000000000c */
.L_x_6:
        /* <DEDUP_REMOVED lines=10> */
[----:B------:R-:W3:Y:S01]  /*07a0*/  LDS.64 R12, [UR6+-0x20] ;  /* 0xffffe006ff0c7984 */ /* 0x000ee20008000a00 */
[----:B0----5:R-:W-:-:S08]  /*07b0*/  DFMA R4, R2, R6, R4 ;  /* 0x000000060204722b */ /* 0x021fd00000000004 */
[----:B-1----:R-:W-:-:S08]  /*07c0*/  DFMA R4, R2, R4, R8 ;  /* 0x000000040204722b */ /* 0x002fd00000000008 */
[----:B--2---:R-:W-:-:S08]  /*07d0*/  DFMA R4, R2, R4, R10 ;  /* 0x000000040204722b */ /* 0x004fd0000000000a */
[----:B---3--:R-:W-:-:S11]  /*07e0*/  DFMA R6, R2, R4, R12 ;  /* 0x000000040206722b */ /* 0x008fd6000000000c */
.L_x_7:
[----:B------:R-:W-:Y:S05]  /*07f0*/  BRA.U !UP1, `(.L_x_3) ;  /* 0x0000000109247547 */ /* 0x000fea000b800000 */
[----:B------:R-:W-:Y:S02]  /*0800*/  ULEA UR5, UR5, UR8, 0x3 ;  /* 0x0000000805057291 */ /* 0x000fe4000f8e18ff */
[----:B------:R-:W-:Y:S02]  /*0810*/  UIADD3 UR4, UPT, UPT, -UR4, URZ, URZ ;  /* 0x000000ff04047290 */ /* 0x000fe4000fffe1ff */
[----:B------:R-:W-:-:S12]  /*0820*/  UIADD3 UR5, UPT, UPT, UR5, -0x8, URZ ;  /* 0xfffffff805057890 */ /* 0x000fd8000fffe0ff */
.L_x_8:
[----:B------:R-:W0:Y:S01]  /*0830*/  LDS.64 R4, [UR5] ;  /* 0x00000005ff047984 */ /* 0x000e220008000a00 */
[----:B------:R-:W-:Y:S02]  /*0840*/  UIADD3 UR4, UPT, UPT, UR4, 0x1, URZ ;  /* 0x0000000104047890 */ /* 0x000fe4000fffe0ff */
[----:B------:R-:W-:Y:S02]  /*0850*/  UIADD3 UR5, UPT, UPT, UR5, -0x8, URZ ;  /* 0xfffffff805057890 */ /* 0x000fe4000fffe0ff */
[----:B------:R-:W-:Y:S01]  /*0860*/  UISETP.NE.AND UP0, UPT, UR4, URZ, UPT ;  /* 0x000000ff0400728c */ /* 0x000fe2000bf05270 */
[----:B0----5:R-:W-:-:S08]  /*0870*/  DFMA R6, R2, R6, R4 ;  /* 0x000000060206722b */ /* 0x021fd00000000004 */
[----:B------:R-:W-:Y:S05]  /*0880*/  BRA.U UP0, `(.L_x_8) ;  /* 0xfffffffd00e87547 */ /* 0x000fea000b83ffff */
.L_x_3:
[----:B-----5:R-:W1:Y:S02]  /*0890*/  LDC.64 R2, c[0x0][0x390] ;  /* 0x0000e400ff027b82 */ /* 0x020e640000000a00 */
[----:B-1----:R-:W-:-:S05]  /*08a0*/  IMAD.WIDE R2, R0, 0x8, R2 ;  /* 0x0000000800027825 */ /* 0x002fca00078e0202 */
[----:B0-----:R-:W-:Y:S01]  /*08b0*/  STG.E.64 desc[UR10][R2.64], R6 ;  /* 0x0000000602007986 */ /* 0x001fe2000c101b0a */
[----:B------:R-:W-:Y:S05]  /*08c0*/  EXIT ;  /* 0x000000000000794d */ /* 0x000fea0003800000 */
.L_x_9:
[----:B------:R-:W-:-:S00]  /*08d0*/  BRA `(.L_x_9) ;  /* 0xfffffffc00fc7947 */ /* 0x000fc0000383ffff */
[----:B------:R-:W-:-:S00]  /*08e0*/  NOP ;  /* 0x0000000000007918 */ /* 0x000fc00000000000 */
        /* <DEDUP_REMOVED lines=9> */
.L_x_29:


//--------------------- .text._Z23eval_horner_soa_ptrwalkPKdS0_Pdii --------------------------
	.section	.text._Z23eval_horner_soa_ptrwalkPKdS0_Pdii,"ax",@progbits
	.align	128
        .global         _Z23eval_horner_soa_ptrwalkPKdS0_Pdii
        .type           _Z23eval_horner_soa_ptrwalkPKdS0_Pdii,@function
        .size           _Z23eval_horner_soa_ptrwalkPKdS0_Pdii,(.L_x_30 - _Z23eval_horner_soa_ptrwalkPKdS0_Pdii)
        .other          _Z23eval_horner_soa_ptrwalkPKdS0_Pdii,@"STO_CUDA_ENTRY STV_DEFAULT"
_Z23eval_horner_soa_ptrwalkPKdS0_Pdii:
.text._Z23eval_horner_soa_ptrwalkPKdS0_Pdii:
[----:B------:R-:W-:Y:S01]  /*0000*/  LDC R1, c[0x0][0x37c] ;  /* 0x0000df00ff017b82 */ /* 0x000fe20000000800 */
[----:B------:R-:W0:Y:S07]  /*0010*/  S2R R3, SR_TID.X ;  /* 0x0000000000037919 */ /* 0x000e2e0000002100 */
[----:B------:R-:W0:Y:S01]  /*0020*/  S2UR UR4, SR_CTAID.X ;  /* 0x00000000000479c3 */ /* 0x000e220000002500 */
[----:B------:R-:W1:Y:S07]  /*0030*/  LDCU UR10, c[0x0][0x398] ;  /* 0x00007300ff0a77ac */ /* 0x000e6e0008000800 */
[----:B------:R-:W0:Y:S02]  /*0040*/  LDC R0, c[0x0][0x360] ;  /* 0x0000d800ff007b82 */ /* 0x000e240000000800 */
[----:B0-----:R-:W-:-:S05]  /*0050*/  IMAD R0, R0, UR4, R3 ;  /* 0x0000000400007c24 */ /* 0x001fca000f8e0203 */
[----:B-1----:R-:W-:-:S13]  /*0060*/  ISETP.GE.AND P0, PT, R0, UR10, PT ;  /* 0x0000000a00007c0c */ /* 0x002fda000bf06270 */
[----:B------:R-:W-:Y:S05]  /*0070*/  @P0 EXIT ;  /* 0x000000000000094d */ /* 0x000fea0003800000 */
[----:B------:R-:W0:Y:S01]  /*0080*/  LDC R2, c[0x0][0x39c] ;  /* 0x0000e700ff027b82 */ /* 0x000e220000000800 */
[----:B------:R-:W1:Y:S01]  /*0090*/  LDCU.64 UR4, c[0x0][0x388] ;  /* 0x00007100ff0477ac */ /* 0x000e620008000a00 */
[----:B------:R-:W-:Y:S01]  /*00a0*/  SHF.R.S32.HI R3, RZ, 0x1f, R0 ;  /* 0x0000001fff037819 */ /* 0x000fe20000011400 */
[----:B------:R-:W2:Y:S01]  /*00b0*/  LDCU.64 UR8, c[0x0][0x358] ;  /* 0x00006b00ff0877ac */ /* 0x000ea20008000a00 */
[----:B0-----:R-:W-:-:S05]  /*00c0*/  IMAD R4, R2, UR10, RZ ;  /* 0x0000000a02047c24 */ /* 0x001fca000f8e02ff */
[----:B------:R-:W-:-:S04]  /*00d0*/  IADD3 R5, P0, PT, R0, R4, RZ ;  /* 0x0000000400057210 */ /* 0x000fc80007f1e0ff */
[----:B------:R-:W-:Y:S02]  /*00e0*/  LEA.HI.X.SX32 R4, R4, R3, 0x1, P0 ;  /* 0x0000000304047211 */ /* 0x000fe400000f0eff */
[----:B-1----:R-:W-:-:S04]  /*00f0*/  LEA R26, P0, R5, UR4, 0x3 ;  /* 0x00000004051a7c11 */ /* 0x002fc8000f8018ff */
[----:B------:R-:W-:Y:S02]  /*0100*/  LEA.HI.X R27, R5, UR5, R4, 0x3, P0 ;  /* 0x00000005051b7c11 */ /* 0x000fe400080f1c04 */
[----:B------:R-:W-:-:S03]  /*0110*/  ISETP.GE.AND P0, PT, R2, 0x1, PT ;  /* 0x000000010200780c */ /* 0x000fc60003f06270 */
[----:B--2---:R0:W5:Y:S10]  /*0120*/  LDG.E.64.CONSTANT R8, desc[UR8][R26.64] ;  /* 0x000000081a087981 */ /* 0x004174000c1e9b00 */
[----:B0-----:R-:W-:Y:S05]  /*0130*/  @!P0 BRA `(.L_x_10) ;  /* 0x0000000800448947 */ /* 0x001fea0003800000 */
[----:B------:R-:W0:Y:S01]  /*0140*/  LDC.64 R6, c[0x0][0x380] ;  /* 0x0000e000ff067b82 */ /* 0x000e220000000a00 */
[C---:B------:R-:W-:Y:S01]  /*0150*/  ISETP.GE.U32.AND P0, PT, R2.reuse, 0x10, PT ;  /* 0x000000100200780c */ /* 0x040fe20003f06070 */
[----:B------:R-:W-:Y:S01]  /*0160*/  UIMAD.WIDE UR6, UR10, 0x8, URZ ;  /* 0x000000080a0678a5 */ /* 0x000fe2000f8e02ff */
[----:B------:R-:W-:Y:S01]  /*0170*/  LOP3.LUT R4, R2, 0xf, RZ, 0xc0, !PT ;  /* 0x0000000f02047812 */ /* 0x000fe200078ec0ff */
[----:B0-----:R-:W-:-:S06]  /*0180*/  IMAD.WIDE R6, R0, 0x8, R6 ;  /* 0x0000000800067825 */ /* 0x001fcc00078e0206 */
[----:B------:R-:W5:Y:S04]  /*0190*/  LDG.E.64.CONSTANT R6, desc[UR8][R6.64] ;  /* 0x0000000806067981 */ /* 0x000f68000c1e9b00 */
[----:B------:R-:W-:Y:S05]  /*01a0*/  @!P0 BRA `(.L_x_11) ;  /* 0x0000000400348947 */ /* 0x000fea0003800000 */
[----:B------:R-:W-:Y:S01]  /*01b0*/  LOP3.LUT R10, R2, 0x7ffffff0, RZ, 0xc0, !PT ;  /* 0x7ffffff0020a7812 */ /* 0x000fe200078ec0ff */
[----:B------:R-:W-:Y:S01]  /*01c0*/  IMAD.MOV.U32 R5, RZ, RZ, R27 ;  /* 0x000000ffff057224 */ /* 0x000fe200078e001b */
[----:B------:R-:W-:-:S03]  /*01d0*/  UIMAD.WIDE UR4, UR10, 0x80, URZ ;  /* 0x000000800a0478a5 */ /* 0x000fc6000f8e02ff */
[----:B------:R-:W-:-:S09]  /*01e0*/  IMAD.MOV R27, RZ, RZ, -R10 ;  /* 0x000000ffff1b7224 */ /* 0x000fd200078e0a0a */
.L_x_12:
[----:B------:R-:W-:-:S04]  /*01f0*/  IADD3 R22, P0, PT, R26, -UR6, RZ ;  /* 0x800000061a167c10 */ /* 0x000fc8000ff1e0ff */
[----:B------:R-:W-:Y:S02]  /*0200*/  IADD3.X R23, PT, PT, R5, ~UR7, RZ, P0, !PT ;  /* 0x8000000705177c10 */ /* 0x000fe400087fe4ff */
[----:B------:R-:W-:-:S03]  /*0210*/  IADD3 R10, P0, PT, R22, -UR6, RZ ;  /* 0x80000006160a7c10 */ /* 0x000fc6000ff1e0ff */
[----:B------:R0:W2:Y:S01]  /*0220*/  LDG.E.64.CONSTANT R16, desc[UR8][R22.64] ;  /* 0x0000000816107981 */ /* 0x0000a2000c1e9b00 */
[----:B------:R-:W-:Y:S02]  /*0230*/  IADD3.X R11, PT, PT, R23, ~UR7, RZ, P0, !PT ;  /* 0x80000007170b7c10 */ /* 0x000fe400087fe4ff */
[----:B------:R-:W-:-:S03]  /*0240*/  IADD3 R24, P0, PT, R10, -UR6, RZ ;  /* 0x800000060a187c10 */ /* 0x000fc6000ff1e0ff */
[----:B------:R-:W3:Y:S01]  /*0250*/  LDG.E.64.CONSTANT R20, desc[UR8][R10.64] ;  /* 0x000000080a147981 */ /* 0x000ee2000c1e9b00 */
[----:B------:R-:W-:Y:S02]  /*0260*/  IADD3.X R25, PT, PT, R11, ~UR7, RZ, P0, !PT ;  /* 0x800000070b197c10 */ /* 0x000fe400087fe4ff */
[----:B------:R-:W-:-:S03]  /*0270*/  IADD3 R18, P0, PT, R24, -UR6, RZ ;  /* 0x8000000618127c10 */ /* 0x000fc6000ff1e0ff */
[----:B------:R1:W4:Y:S01]  /*0280*/  LDG.E.64.CONSTANT R12, desc[UR8][R24.64] ;  /* 0x00000008180c7981 */ /* 0x000322000c1e9b00 */
[----:B------:R-:W-:Y:S02]  /*0290*/  IADD3.X R19, PT, PT, R25, ~UR7, RZ, P0, !PT ;  /* 0x8000000719137c10 */ /* 0x000fe400087fe4ff */
[----:B------:R-:W-:-:S03]  /*02a0*/  IADD3 R14, P0, PT, R18, -UR6, RZ ;  /* 0x80000006120e7c10 */ /* 0x000fc6000ff1e0ff */
[----:B------:R-:W4:Y:S01]  /*02b0*/  LDG.E.64.CONSTANT R10, desc[UR8][R18.64] ;  /* 0x00000008120a7981 */ /* 0x000f22000c1e9b00 */
[----:B------:R-:W-:Y:S02]  /*02c0*/  IADD3.X R15, PT, PT, R19, ~UR7, RZ, P0, !PT ;  /* 0x80000007130f7c10 */ /* 0x000fe400087fe4ff */
[----:B------:R-:W-:-:S04]  /*02d0*/  IADD3 R28, P0, PT, R14, -UR6, RZ ;  /* 0x800000060e1c7c10 */ /* 0x000fc8000ff1e0ff */
[----:B------:R-:W-:Y:S01]  /*02e0*/  IADD3.X R29, PT, PT, R15, ~UR7, RZ, P0, !PT ;  /* 0x800000070f1d7c10 */ /* 0x000fe200087fe4ff */
[----:B------:R-:W4:Y:S01]  /*02f0*/  LDG.E.64.CONSTANT R18, desc[UR8][R14.64] ;  /* 0x000000080e127981 */ /* 0x000f22000c1e9b00 */
[----:B0-----:R-:W-:-:S04]  /*0300*/  IADD3 R22, P0, PT, R28, -UR6, RZ ;  /* 0x800000061c167c10 */ /* 0x001fc8000ff1e0ff */
[----:B------:R-:W-:Y:S01]  /*0310*/  IADD3.X R23, PT, PT, R29, ~UR7, RZ, P0, !PT ;  /* 0x800000071d177c10 */ /* 0x000fe200087fe4ff */
[----:B------:R0:W4:Y:S01]  /*0320*/  LDG.E.64.CONSTANT R14, desc[UR8][R28.64] ;  /* 0x000000081c0e7981 */ /* 0x000122000c1e9b00 */
[----:B-1----:R-:W-:-:S04]  /*0330*/  IADD3 R24, P0, PT, R22, -UR6, RZ ;  /* 0x8000000616187c10 */ /* 0x002fc8000ff1e0ff */
[----:B------:R-:W-:Y:S01]  /*0340*/  IADD3.X R25, PT, PT, R23, ~UR7, RZ, P0, !PT ;  /* 0x8000000717197c10 */ /* 0x000fe200087fe4ff */
[C---:B--2--5:R-:W-:Y:S01]  /*0350*/  DFMA R8, R6.reuse, R8, R16 ;  /* 0x000000080608722b */ /* 0x064fe20000000010 */
[----:B------:R-:W2:Y:S07]  /*0360*/  LDG.E.64.CONSTANT R16, desc[UR8][R22.64] ;  /* 0x0000000816107981 */ /* 0x000eae000c1e9b00 */
[----:B---3--:R-:W-:Y:S01]  /*0370*/  DFMA R20, R6, R8, R20 ;  /* 0x000000080614722b */ /* 0x008fe20000000014 */
[----:B------:R-:W-:Y:S01]  /*0380*/  IADD3 R8, P0, PT, R24, -UR6, RZ ;  /* 0x8000000618087c10 */ /* 0x000fe2000ff1e0ff */
[----:B------:R1:W3:Y:S03]  /*0390*/  LDG.E.64.CONSTANT R22, desc[UR8][R24.64] ;  /* 0x0000000818167981 */ /* 0x0002e6000c1e9b00 */
[----:B------:R-:W-:-:S03]  /*03a0*/  IADD3.X R9, PT, PT, R25, ~UR7, RZ, P0, !PT ;  /* 0x8000000719097c10 */ /* 0x000fc600087fe4ff */
[----:B----4-:R-:W-:Y:S01]  /*03b0*/  DFMA R12, R6, R20, R12 ;  /* 0x00000014060c722b */ /* 0x010fe2000000000c */
[----:B0-----:R-:W-:Y:S01]  /*03c0*/  IADD3 R28, P0, PT, R8, -UR6, RZ ;  /* 0x80000006081c7c10 */ /* 0x001fe2000ff1e0ff */
[----:B------:R-:W4:Y:S03]  /*03d0*/  LDG.E.64.CONSTANT R20, desc[UR8][R8.64] ;  /* 0x0000000808147981 */ /* 0x000f26000c1e9b00 */
[----:B------:R-:W-:-:S03]  /*03e0*/  IADD3.X R29, PT, PT, R9, ~UR7, RZ, P0, !PT ;  /* 0x80000007091d7c10 */ /* 0x000fc600087fe4ff */
[----:B------:R-:W-:Y:S02]  /*03f0*/  DFMA R10, R6, R12, R10 ;  /* 0x0000000c060a722b */ /* 0x000fe4000000000a */
[----:B------:R0:W4:Y:S01]  /*0400*/  LDG.E.64.CONSTANT R8, desc[UR8][R28.64] ;  /* 0x000000081c087981 */ /* 0x000122000c1e9b00 */
[----:B------:R-:W-:-:S05]  /*0410*/  IADD3 R12, P0, PT, R28, -UR6, RZ ;  /* 0x800000061c0c7c10 */ /* 0x000fca000ff1e0ff */
[----:B------:R-:W-:Y:S01]  /*0420*/  DFMA R18, R6, R10, R18 ;  /* 0x0000000a0612722b */ /* 0x000fe20000000012 */
[----:B------:R-:W-:Y:S02]  /*0430*/  IADD3.X R13, PT, PT, R29, ~UR7, RZ, P0, !PT ;  /* 0x800000071d0d7c10 */ /* 0x000fe400087fe4ff */
[----:B-1----:R-:W-:-:S03]  /*0440*/  IADD3 R24, P0, PT, R12, -UR6, RZ ;  /* 0x800000060c187c10 */ /* 0x002fc6000ff1e0ff */
[----:B------:R-:W4:Y:S01]  /*0450*/  LDG.E.64.CONSTANT R10, desc[UR8][R12.64] ;  /* 0x000000080c0a7981 */ /* 0x000f22000c1e9b00 */
[----:B------:R-:W-:Y:S01]  /*0460*/  IADD3.X R25, PT, PT, R13, ~UR7, RZ, P0, !PT ;  /* 0x800000070d197c10 */ /* 0x000fe200087fe4ff */
[----:B------:R-:W-:Y:S01]  /*0470*/  DFMA R14, R6, R18, R14 ;  /* 0x00000012060e722b */ /* 0x000fe2000000000e */
[----:B------:R-:W-:-:S03]  /*0480*/  IADD3 R18, P0, PT, R24, -UR6, RZ ;  /* 0x8000000618127c10 */ /* 0x000fc6000ff1e0ff */
[----:B------:R-:W4:Y:S01]  /*0490*/  LDG.E.64.CONSTANT R12, desc[UR8][R24.64] ;  /* 0x00000008180c7981 */ /* 0x000f22000c1e9b00 */
[----:B------:R-:W-:Y:S02]  /*04a0*/  IADD3.X R19, PT, PT, R25, ~UR7, RZ, P0, !PT ;  /* 0x8000000719137c10 */ /* 0x000fe400087fe4ff */
[----:B0-----:R-:W-:-:S04]  /*04b0*/  IADD3 R28, P0, PT, R18, -UR6, RZ ;  /* 0x80000006121c7c10 */ /* 0x001fc8000ff1e0ff */
[----:B------:R-:W-:Y:S01]  /*04c0*/  IADD3.X R29, PT, PT, R19, ~UR7, RZ, P0, !PT ;  /* 0x80000007131d7c10 */ /* 0x000fe200087fe4ff */
[C---:B--2---:R-:W-:Y:S01]  /*04d0*/  DFMA R16, R6.reuse, R14, R16 ;  /* 0x0000000e0610722b */ /* 0x044fe20000000010 */
[----:B------:R-:W2:Y:S07]  /*04e0*/  LDG.E.64.CONSTANT R14, desc[UR8][R18.64] ;  /* 0x00000008120e7981 */ /* 0x000eae000c1e9b00 */
[----:B---3--:R-:W-:Y:S01]  /*04f0*/  DFMA R22, R6, R16, R22 ;  /* 0x000000100616722b */ /* 0x008fe20000000016 */
[----:B------:R-:W-:Y:S01]  /*0500*/  IADD3 R16, P0, PT, R28, -UR6, RZ ;  /* 0x800000061c107c10 */ /* 0x000fe2000ff1e0ff */
[----:B------:R-:W3:Y:S03]  /*0510*/  LDG.E.64.CONSTANT R18, desc[UR8][R28.64] ;  /* 0x000000081c127981 */ /* 0x000ee6000c1e9b00 */
[----:B------:R-:W-:-:S03]  /*0520*/  IADD3.X R17, PT, PT, R29, ~UR7, RZ, P0, !PT ;  /* 0x800000071d117c10 */ /* 0x000fc600087fe4ff */
[----:B----4-:R-:W-:Y:S01]  /*0530*/  DFMA R20, R6, R22, R20 ;  /* 0x000000160614722b */ /* 0x010fe20000000014 */
[----:B------:R-:W-:Y:S01]  /*0540*/  IADD3 R22, P0, PT, R16, -UR6, RZ ;  /* 0x8000000610167c10 */ /* 0x000fe2000ff1e0ff */
[----:B------:R-:W4:Y:S03]  /*0550*/  LDG.E.64.CONSTANT R24, desc[UR8][R16.64] ;  /* 0x0000000810187981 */ /* 0x000f26000c1e9b00 */
[----:B------:R-:W-:-:S03]  /*0560*/  IADD3.X R23, PT, PT, R17, ~UR7, RZ, P0, !PT ;  /* 0x8000000711177c10 */ /* 0x000fc600087fe4ff */
[----:B------:R-:W-:Y:S02]  /*0570*/  DFMA R20, R6, R20, R8 ;  /* 0x000000140614722b */ /* 0x000fe40000000008 */
[----:B------:R-:W4:Y:S01]  /*0580*/  LDG.E.64.CONSTANT R8, desc[UR8][R22.64] ;  /* 0x0000000816087981 */ /* 0x000f22000c1e9b00 */
[----:B------:R-:W-:-:S05]  /*0590*/  VIADD R27, R27, 0x10 ;  /* 0x000000101b1b7836 */ /* 0x000fca0000000000 */
[----:B------:R-:W-:Y:S01]  /*05a0*/  ISETP.NE.AND P0, PT, R27, RZ, PT ;  /* 0x000000ff1b00720c */ /* 0x000fe20003f05270 */
[----:B------:R-:W-:-:S08]  /*05b0*/  DFMA R10, R6, R20, R10 ;  /* 0x00000014060a722b */ /* 0x000fd0000000000a */
[----:B------:R-:W-:Y:S01]  /*05c0*/  DFMA R10, R6, R10, R12 ;  /* 0x0000000a060a722b */ /* 0x000fe2000000000c */
[----:B------:R-:W-:Y:S01]  /*05d0*/  IADD3 R12, P1, PT, R26, -UR4, RZ ;  /* 0x800000041a0c7c10 */ /* 0x000fe2000ff3e0ff */
[----:B------:R-:W-:-:S03]  /*05e0*/  IMAD.MOV.U32 R26, RZ, RZ, R22 ;  /* 0x000000ffff1a7224 */ /* 0x000fc600078e0016 */
[----:B------:R-:W-:Y:S01]  /*05f0*/  IADD3.X R13, PT, PT, R5, ~UR5, RZ, P1, !PT ;  /* 0x80000005050d7c10 */ /* 0x000fe20008ffe4ff */
[----:B------:R-:W-:Y:S02]  /*0600*/  IMAD.MOV.U32 R5, RZ, RZ, R23 ;  /* 0x000000ffff057224 */ /* 0x000fe400078e0017 */
[----:B--2---:R-:W-:-:S08]  /*0610*/  DFMA R10, R6, R10, R14 ;  /* 0x0000000a060a722b */ /* 0x004fd0000000000e */
[----:B---3--:R-:W-:-:S08]  /*0620*/  DFMA R10, R6, R10, R18 ;  /* 0x0000000a060a722b */ /* 0x008fd00000000012 */
[----:B----4-:R-:W-:-:S08]  /*0630*/  DFMA R10, R6, R10, R24 ;  /* 0x0000000a060a722b */ /* 0x010fd00000000018 */
[----:B------:R-:W-:Y:S01]  /*0640*/  DFMA R8, R6, R10, R8 ;  /* 0x0000000a0608722b */ /* 0x000fe20000000008 */
[----:B------:R-:W-:Y:S10]  /*0650*/  @P0 BRA `(.L_x_12) ;  /* 0xfffffff800e40947 */ /* 0x000ff4000383ffff */
[----:B------:R-:W-:Y:S02]  /*0660*/  IMAD.MOV.U32 R26, RZ, RZ, R12 ;  /* 0x000000ffff1a7224 */ /* 0x000fe400078e000c */
[----:B------:R-:W-:-:S07]  /*0670*/  IMAD.MOV.U32 R27, RZ, RZ, R13 ;  /* 0x000000ffff1b7224 */ /* 0x000fce00078e000d */
.L_x_11:
[----:B------:R-:W-:-:S13]  /*0680*/  ISETP.NE.AND P0, PT, R4, RZ, PT ;  /* 0x000000ff0400720c */ /* 0x000fda0003f05270 */
[----:B------:R-:W-:Y:S05]  /*0690*/  @!P0 BRA `(.L_x_10) ;  /* 0x0000000000ec8947 */ /* 0x000fea0003800000 */
[----:B------:R-:W-:Y:S02]  /*06a0*/  ISETP.GE.U32.AND P0, PT, R4, 0x8, PT ;  /* 0x000000080400780c */ /* 0x000fe40003f06070 */
[----:B------:R-:W-:-:S04]  /*06b0*/  LOP3.LUT R28, R2, 0x7, RZ, 0xc0, !PT ;  /* 0x00000007021c7812 */ /* 0x000fc800078ec0ff */
[----:B------:R-:W-:-:S07]  /*06c0*/  ISETP.NE.AND P1, PT, R28, RZ, PT ;  /* 0x000000ff1c00720c */ /* 0x000fce0003f25270 */
[----:B------:R-:W-:Y:S06]  /*06d0*/  @!P0 BRA `(.L_x_13) ;  /* 0x0000000000648947 */ /* 0x000fec0003800000 */
[----:B------:R-:W-:-:S04]  /*06e0*/  IMAD R23, RZ, RZ, -UR10 ;  /* 0x8000000aff177e24 */ /* 0x000fc8000f8e02ff */
[----:B------:R-:W-:-:S05]  /*06f0*/  IMAD.WIDE R26, R23, 0x8, R26 ;  /* 0x00000008171a7825 */ /* 0x000fca00078e021a */
[----:B------:R0:W2:Y:S02]  /*0700*/  LDG.E.64.CONSTANT R4, desc[UR8][R26.64] ;  /* 0x000000081a047981 */ /* 0x0000a4000c1e9b00 */
[----:B0-----:R-:W-:-:S05]  /*0710*/  IMAD.WIDE R26, R23, 0x8, R26 ;  /* 0x00000008171a7825 */ /* 0x001fca00078e021a */
[----:B------:R-:W3:Y:S01]  /*0720*/  LDG.E.64.CONSTANT R18, desc[UR8][R26.64] ;  /* 0x000000081a127981 */ /* 0x000ee2000c1e9b00 */
[----:B------:R-:W-:-:S05]  /*0730*/  IMAD.WIDE R10, R23, 0x8, R26 ;  /* 0x00000008170a7825 */ /* 0x000fca00078e021a */
[----:B------:R-:W4:Y:S01]  /*0740*/  LDG.E.64.CONSTANT R16, desc[UR8][R10.64] ;  /* 0x000000080a107981 */ /* 0x000f22000c1e9b00 */
[----:B------:R-:W-:-:S05]  /*0750*/  IMAD.WIDE R12, R23, 0x8, R10 ;  /* 0x00000008170c7825 */ /* 0x000fca00078e020a */
[----:B------:R-:W4:Y:S01]  /*0760*/  LDG.E.64.CONSTANT R14, desc[UR8][R12.64] ;  /* 0x000000080c0e7981 */ /* 0x000f22000c1e9b00 */
[----:B------:R-:W-:-:S04]  /*0770*/  IMAD.WIDE R20, R23, 0x8, R12 ;  /* 0x0000000817147825 */ /* 0x000fc800078e020c */
[C---:B------:R-:W-:Y:S01]  /*0780*/  IMAD.WIDE R24, R23.reuse, 0x8, R20 ;  /* 0x0000000817187825 */ /* 0x040fe200078e0214 */
[----:B------:R-:W4:Y:S04]  /*0790*/  LDG.E.64.CONSTANT R12, desc[UR8][R20.64] ;  /* 0x00000008140c7981 */ /* 0x000f28000c1e9b00 */
[----:B------:R0:W4:Y:S02]  /*07a0*/  LDG.E.64.CONSTANT R10, desc[UR8][R24.64] ;  /* 0x00000008180a7981 */ /* 0x000124000c1e9b00 */
[----:B0-----:R-:W-:-:S05]  /*07b0*/  IMAD.WIDE R24, R23, 0x8, R24 ;  /* 0x0000000817187825 */ /* 0x001fca00078e0218 */
[----:B------:R-:W4:Y:S01]  /*07c0*/  LDG.E.64.CONSTANT R20, desc[UR8][R24.64] ;  /* 0x0000000818147981 */ /* 0x000f22000c1e9b00 */
[----:B------:R-:W-:-:S05]  /*07d0*/  IMAD.WIDE R26, R23, 0x8, R24 ;  /* 0x00000008171a7825 */ /* 0x000fca00078e0218 */
[----:B------:R-:W4:Y:S01]  /*07e0*/  LDG.E.64.CONSTANT R22, desc[UR8][R26.64] ;  /* 0x000000081a167981 */ /* 0x000f22000c1e9b00 */
[----:B--2--5:R-:W-:-:S08]  /*07f0*/  DFMA R4, R6, R8, R4 ;  /* 0x000000080604722b */ /* 0x024fd00000000004 */
[----:B---3--:R-:W-:-:S08]  /*0800*/  DFMA R4, R6, R4, R18 ;  /* 0x000000040604722b */ /* 0x008fd00000000012 */
[----:B----4-:R-:W-:-:S08]  /*0810*/  DFMA R4, R6, R4, R16 ;  /* 0x000000040604722b */ /* 0x010fd00000000010 */
[----:B------:R-:W-:-:S08]  /*0820*/  DFMA R4, R6, R4, R14 ;  /* 0x000000040604722b */ /* 0x000fd0000000000e */
[----:B------:R-:W-:-:S08]  /*0830*/  DFMA R4, R6, R4, R12 ;  /* 0x000000040604722b */ /* 0x000fd0000000000c */
[----:B------:R-:W-:-:S08]  /*0840*/  DFMA R4, R6, R4, R10 ;  /* 0x000000040604722b */ /* 0x000fd0000000000a */
[----:B------:R-:W-:-:S08]  /*0850*/  DFMA R4, R6, R4, R20 ;  /* 0x000000040604722b */ /* 0x000fd00000000014 */
[----:B------:R-:W-:-:S11]  /*0860*/  DFMA R8, R6, R4, R22 ;  /* 0x000000040608722b */ /* 0x000fd60000000016 */
.L_x_13:
[----:B------:R-:W-:Y:S05]  /*0870*/  @!P1 BRA `(.L_x_10) ;  /* 0x0000000000749947 */ /* 0x000fea0003800000 */
[----:B------:R-:W-:-:S13]  /*0880*/  ISETP.GE.U32.AND P0, PT, R28, 0x4, PT ;  /* 0x000000041c00780c */ /* 0x000fda0003f06070 */
[----:B------:R-:W-:-:S04]  /*0890*/  @P0 IMAD R21, RZ, RZ, -UR10 ;  /* 0x8000000aff150e24 */ /* 0x000fc8000f8e02ff */
[----:B------:R-:W-:-:S05]  /*08a0*/  @P0 IMAD.WIDE R4, R21, 0x8, R26 ;  /* 0x0000000815040825 */ /* 0x000fca00078e021a */
[----:B------:R-:W2:Y:S01]  /*08b0*/  @P0 LDG.E.64.CONSTANT R10, desc[UR8][R4.64] ;  /* 0x00000008040a0981 */ /* 0x000ea2000c1e9b00 */
[----:B------:R-:W-:-:S05]  /*08c0*/  @P0 IMAD.WIDE R12, R21, 0x8, R4 ;  /* 0x00000008150c0825 */ /* 0x000fca00078e0204 */
[----:B------:R-:W3:Y:S01]  /*08d0*/  @P0 LDG.E.64.CONSTANT R14, desc[UR8][R12.64] ;  /* 0x000000080c0e0981 */ /* 0x000ee2000c1e9b00 */
[----:B------:R-:W-:-:S05]  /*08e0*/  @P0 IMAD.WIDE R16, R21, 0x8, R12 ;  /* 0x0000000815100825 */ /* 0x000fca00078e020c */
[----:B------:R-:W4:Y:S01]  /*08f0*/  @P0 LDG.E.64.CONSTANT R18, desc[UR8][R16.64] ;  /* 0x0000000810120981 */ /* 0x000f22000c1e9b00 */
[----:B------:R-:W-:-:S05]  /*0900*/  @P0 IMAD.WIDE R26, R21, 0x8, R16 ;  /* 0x00000008151a0825 */ /* 0x000fca00078e0210 */
[----:B------:R-:W4:Y:S01]  /*0910*/  @P0 LDG.E.64.CONSTANT R20, desc[UR8][R26.64] ;  /* 0x000000081a140981 */ /* 0x000f22000c1e9b00 */
[----:B------:R-:W-:-:S04]  /*0920*/  LOP3.LUT R2, R2, 0x3, RZ, 0xc0, !PT ;  /* 0x0000000302027812 */ /* 0x000fc800078ec0ff */
[----:B------:R-:W-:Y:S01]  /*0930*/  ISETP.NE.AND P1, PT, R2, RZ, PT ;  /* 0x000000ff0200720c */ /* 0x000fe20003f25270 */
[----:B--2--5:R-:W-:-:S08]  /*0940*/  @P0 DFMA R10, R6, R8, R10 ;  /* 0x00000008060a022b */ /* 0x024fd0000000000a */
[----:B---3--:R-:W-:-:S08]  /*0950*/  @P0 DFMA R10, R6, R10, R14 ;  /* 0x0000000a060a022b */ /* 0x008fd0000000000e */
[----:B----4-:R-:W-:-:S08]  /*0960*/  @P0 DFMA R10, R6, R10, R18 ;  /* 0x0000000a060a022b */ /* 0x010fd00000000012 */
[----:B------:R-:W-:Y:S01]  /*0970*/  @P0 DFMA R8, R6, R10, R20 ;  /* 0x0000000a0608022b */ /* 0x000fe20000000014 */
[----:B------:R-:W-:Y:S10]  /*0980*/  @!P1 BRA `(.L_x_10) ;  /* 0x0000000000309947 */ /* 0x000ff40003800000 */
[----:B------:R-:W-:Y:S01]  /*0990*/  IADD3 R10, P0, PT, R26, -UR6, RZ ;  /* 0x800000061a0a7c10 */ /* 0x000fe2000ff1e0ff */
[----:B------:R-:W-:-:S03]  /*09a0*/  IMAD.MOV R2, RZ, RZ, -R2 ;  /* 0x000000ffff027224 */ /* 0x000fc600078e0a02 */
[----:B------:R-:W-:-:S09]  /*09b0*/  IADD3.X R11, PT, PT, R27, ~UR7, RZ, P0, !PT ;  /* 0x800000071b0b7c10 */ /* 0x000fd200087fe4ff */
.L_x_14:
[----:B------:R-:W-:Y:S02]  /*09c0*/  IMAD.MOV.U32 R4, RZ, RZ, R10 ;  /* 0x000000ffff047224 */ /* 0x000fe400078e000a */
[----:B------:R-:W-:-:S06]  /*09d0*/  IMAD.MOV.U32 R5, RZ, RZ, R11 ;  /* 0x000000ffff057224 */ /* 0x000fcc00078e000b */
[----:B------:R-:W2:Y:S01]  /*09e0*/  LDG.E.64.CONSTANT R4, desc[UR8][R4.64] ;  /* 0x0000000804047981 */ /* 0x000ea2000c1e9b00 */
[----:B------:R-:W-:Y:S01]  /*09f0*/  VIADD R2, R2, 0x1 ;  /* 0x0000000102027836 */ /* 0x000fe20000000000 */
[----:B------:R-:W-:-:S04]  /*0a00*/  IADD3 R10, P1, PT, R10, -UR6, RZ ;  /* 0x800000060a0a7c10 */ /* 0x000fc8000ff3e0ff */
[----:B------:R-:W-:Y:S02]  /*0a10*/  ISETP.NE.AND P0, PT, R2, RZ, PT ;  /* 0x000000ff0200720c */ /* 0x000fe40003f05270 */
[----:B------:R-:W-:Y:S01]  /*0a20*/  IADD3.X R11, PT, PT, R11, ~UR7, RZ, P1, !PT ;  /* 0x800000070b0b7c10 */ /* 0x000fe20008ffe4ff */
[----:B--2---:R-:W-:-:S10]  /*0a30*/  DFMA R8, R6, R8, R4 ;  /* 0x000000080608722b */ /* 0x004fd40000000004 */
[----:B------:R-:W-:Y:S05]  /*0a40*/  @P0 BRA `(.L_x_14) ;  /* 0xfffffffc00dc0947 */ /* 0x000fea000383ffff */
.L_x_10:
[----:B------:R-:W0:Y:S02]  /*0a50*/  LDCU.64 UR4, c[0x0][0x390] ;  /* 0x00007200ff0477ac */ /* 0x000e240008000a00 */
[----:B0-----:R-:W-:-:S04]  /*0a60*/  LEA R2, P0, R0, UR4, 0x3 ;  /* 0x0000000400027c11 */ /* 0x001fc8000f8018ff */
[----:B------:R-:W-:-:S05]  /*0a70*/  LEA.HI.X R3, R0, UR5, R3, 0x3, P0 ;  /* 0x0000000500037c11 */ /* 0x000fca00080f1c03 */
[----:B-----5:R-:W-:Y:S01]  /*0a80*/  STG.E.64 desc[UR8][R2.64], R8 ;  /* 0x0000000802007986 */ /* 0x020fe2000c101b08 */
[----:B------:R-:W-:Y:S05]  /*0a90*/  EXIT ;  /* 0x000000000000794d */ /* 0x000fea0003800000 */
.L_x_15:
        /* <DEDUP_REMOVED lines=14> */
.L_x_30:


//--------------------- .text._Z28eval_horner_const_with_derivPKdPdS1_ii --------------------------
	.section	.text._Z28eval_horner_const_with_derivPKdPdS1_ii,"ax",@progbits
	.align	128
        .global         _Z28eval_horner_const_with_derivPKdPdS1_ii
        .type           _Z28eval_horner_const_with_derivPKdPdS1_ii,@function
        .size           _Z28eval_horner_const_with_derivPKdPdS1_ii,(.L_x_31 - _Z28eval_horner_const_with_derivPKdPdS1_ii)
        .other          _Z28eval_horner_const_with_derivPKdPdS1_ii,@"STO_CUDA_ENTRY STV_DEFAULT"
_Z28eval_horner_const_with_derivPKdPdS1_ii:
.text._Z28eval_horner_const_with_derivPKdPdS1_ii:
        /* <DEDUP_REMOVED lines=10> */
[----:B------:R-:W-:Y:S01]  /*00a0*/  CS2R R6, SRZ ;  /* 0x0000000000067805 */ /* 0x000fe2000001ff00 */
[C---:B0-----:R-:W-:Y:S01]  /*00b0*/  IMAD.SHL.U32 R12, R0.reuse, 0x8, RZ ;  /* 0x00000008000c7824 */ /* 0x041fe200078e00ff */
[----:B------:R-:W-:-:S05]  /*00c0*/  ISETP.GE.AND P0, PT, R0, 0x1, PT ;  /* 0x000000010000780c */ /* 0x000fca0003f06270 */
[----:B------:R-:W0:Y:S08]  /*00d0*/  LDC.64 R12, c[0x3][R12] ;  /* 0x00c000000c0c7b82 */ /* 0x000e300000000a00 */
[----:B-1----:R-:W-:Y:S05]  /*00e0*/  @!P0 BRA `(.L_x_16) ;  /* 0x0000000400988947 */ /* 0x002fea0003800000 */
[----:B------:R-:W1:Y:S01]  /*00f0*/  LDC.64 R2, c[0x0][0x380] ;  /* 0x0000e000ff027b82 */ /* 0x000e620000000a00 */
[----:B------:R-:W-:-:S07]  /*0100*/  ISETP.GE.U32.AND P0, PT, R0, 0x8, PT ;  /* 0x000000080000780c */ /* 0x000fce0003f06070 */
[----:B------:R-:W2:Y:S01]  /*0110*/  LDC R10, c[0x0][0x39c] ;  /* 0x0000e700ff0a7b82 */ /* 0x000ea20000000800 */
[----:B------:R-:W-:Y:S02]  /*0120*/  LOP3.LUT R5, R0, 0x7, RZ, 0xc0, !PT ;  /* 0x0000000700057812 */ /* 0x000fe400078ec0ff */
[----:B------:R-:W-:Y:S01]  /*0130*/  CS2R R6, SRZ ;  /* 0x0000000000067805 */ /* 0x000fe2000001ff00 */
[----:B-1----:R-:W-:-:S06]  /*0140*/  IMAD.WIDE R2, R4, 0x8, R2 ;  /* 0x0000000804027825 */ /* 0x002fcc00078e0202 */
[----:B------:R-:W5:Y:S01]  /*0150*/  LDG.E.64.CONSTANT R2, desc[UR4][R2.64] ;  /* 0x0000000402027981 */ /* 0x000f62000c1e9b00 */
[----:B------:R-:W-:Y:S05]  /*0160*/  @!P0 BRA `(.L_x_17) ;  /* 0x0000000000c08947 */ /* 0x000fea0003800000 */
[C---:B------:R-:W-:Y:S01]  /*0170*/  LOP3.LUT R9, R0.reuse, 0x7ffffff8, RZ, 0xc0, !PT ;  /* 0x7ffffff800097812 */ /* 0x040fe200078ec0ff */
[----:B------:R-:W-:Y:S01]  /*0180*/  VIADD R8, R0, 0xfffffffc ;  /* 0xfffffffc00087836 */ /* 0x000fe20000000000 */
[----:B------:R-:W-:Y:S02]  /*0190*/  CS2R R6, SRZ ;  /* 0x0000000000067805 */ /* 0x000fe4000001ff00 */
[----:B------:R-:W-:-:S07]  /*01a0*/  IADD3 R9, PT, PT, -R9, RZ, RZ ;  /* 0x000000ff09097210 */ /* 0x000fce0007ffe1ff */
.L_x_18:
[----:B--2---:R-:W-:Y:S01]  /*01b0*/  VIADD R10, R8, 0x3 ;  /* 0x00000003080a7836 */ /* 0x004fe20000000000 */
[----:B0----5:R-:W-:Y:S01]  /*01c0*/  DFMA R18, R2, R6, R12 ;  /* 0x000000060212722b */ /* 0x021fe2000000000c */
[----:B------:R-:W-:Y:S02]  /*01d0*/  VIADD R9, R9, 0x8 ;  /* 0x0000000809097836 */ /* 0x000fe40000000000 */
[----:B------:R-:W-:Y:S01]  /*01e0*/  IMAD.SHL.U32 R20, R10, 0x8, RZ ;  /* 0x000000080a147824 */ /* 0x000fe200078e00ff */
[C---:B------:R-:W-:Y:S01]  /*01f0*/  IADD3 R10, PT, PT, R8.reuse, 0x2, RZ ;  /* 0x00000002080a7810 */ /* 0x040fe20007ffe0ff */
[----:B------:R-:W-:Y:S01]  /*0200*/  IMAD.SHL.U32 R6, R8, 0x8, RZ ;  /* 0x0000000808067824 */ /* 0x000fe200078e00ff */
[----:B------:R-:W-:Y:S01]  /*0210*/  ISETP.NE.AND P0, PT, R9, RZ, PT ;  /* 0x000000ff0900720c */ /* 0x000fe20003f05270 */
[----:B------:R-:W0:Y:S02]  /*0220*/  LDC.64 R16, c[0x3][R20] ;  /* 0x00c0000014107b82 */ /* 0x000e240000000a00 */
[----:B------:R-:W-:-:S02]  /*0230*/  IMAD.SHL.U32 R21, R10, 0x8, RZ ;  /* 0x000000080a157824 */ /* 0x000fc400078e00ff */
[----:B------:R-:W-:-:S04]  /*0240*/  VIADD R10, R8, 0x1 ;  /* 0x00000001080a7836 */ /* 0x000fc80000000000 */
[----:B------:R-:W1:Y:S01]  /*0250*/  LDC.64 R14, c[0x3][R21] ;  /* 0x00c00000150e7b82 */ /* 0x000e620000000a00 */
[----:B------:R-:W-:-:S07]  /*0260*/  SHF.L.U32 R10, R10, 0x3, RZ ;  /* 0x000000030a0a7819 */ /* 0x000fce00000006ff */
[----:B------:R-:W2:Y:S01]  /*0270*/  LDC.64 R10, c[0x3][R10] ;  /* 0x00c000000a0a7b82 */ /* 0x000ea20000000a00 */
[----:B0-----:R-:W-:-:S07]  /*0280*/  DFMA R16, R2, R12, R16 ;  /* 0x0000000c0210722b */ /* 0x001fce0000000010 */
[----:B------:R-:W0:Y:S01]  /*0290*/  LDC.64 R6, c[0x3][R6] ;  /* 0x00c0000006067b82 */ /* 0x000e220000000a00 */
[----:B------:R-:W-:-:S05]  /*02a0*/  VIADD R12, R8, 0xffffffff ;  /* 0xffffffff080c7836 */ /* 0x000fca0000000000 */
[----:B------:R-:W-:Y:S01]  /*02b0*/  SHF.L.U32 R12, R12, 0x3, RZ ;  /* 0x000000030c0c7819 */ /* 0x000fe200000006ff */
[C---:B------:R-:W-:Y:S02]  /*02c0*/  DFMA R18, R2.reuse, R18, R16 ;  /* 0x000000120212722b */ /* 0x040fe40000000010 */
[C---:B-1----:R-:W-:Y:S01]  /*02d0*/  DFMA R14, R2.reuse, R16, R14 ;  /* 0x00000010020e722b */ /* 0x042fe2000000000e */
[----:B------:R-:W-:Y:S02]  /*02e0*/  VIADD R16, R8, 0xfffffffe ;  /* 0xfffffffe08107836 */ /* 0x000fe40000000000 */
[----:B------:R-:W1:Y:S05]  /*02f0*/  LDC.64 R12, c[0x3][R12] ;  /* 0x00c000000c0c7b82 */ /* 0x000e6a0000000a00 */
[----:B------:R-:W-:-:S02]  /*0300*/  DFMA R18, R2, R18, R14 ;  /* 0x000000120212722b */ /* 0x000fc4000000000e */
[----:B--2---:R-:W-:Y:S01]  /*0310*/  DFMA R14, R2, R14, R10 ;  /* 0x0000000e020e722b */ /* 0x004fe2000000000a */
[----:B------:R-:W-:Y:S01]  /*0320*/  IMAD.SHL.U32 R10, R16, 0x8, RZ ;  /* 0x00000008100a7824 */ /* 0x000fe200078e00ff */
[----:B------:R-:W-:-:S05]  /*0330*/  IADD3 R16, PT, PT, R8, -0x3, RZ ;  /* 0xfffffffd08107810 */ /* 0x000fca0007ffe0ff */
[----:B------:R-:W2:Y:S01]  /*0340*/  LDC.64 R10, c[0x3][R10] ;  /* 0x00c000000a0a7b82 */ /* 0x000ea20000000a00 */
[C---:B------:R-:W-:Y:S02]  /*0350*/  DFMA R18, R2.reuse, R18, R14 ;  /* 0x000000120212722b */ /* 0x040fe4000000000e */
[C---:B0-----:R-:W-:Y:S01]  /*0360*/  DFMA R14, R2.reuse, R14, R6 ;  /* 0x0000000e020e722b */ /* 0x041fe20000000006 */
[----:B------:R-:W-:Y:S02]  /*0370*/  IMAD.SHL.U32 R6, R16, 0x8, RZ ;  /* 0x0000000810067824 */ /* 0x000fe400078e00ff */
[C---:B------:R-:W-:Y:S02]  /*0380*/  VIADD R16, R8.reuse, 0xfffffffc ;  /* 0xfffffffc08107836 */ /* 0x040fe40000000000 */
[----:B------:R-:W-:Y:S02]  /*0390*/  VIADD R8, R8, 0xfffffff8 ;  /* 0xfffffff808087836 */ /* 0x000fe40000000000 */
[----:B------:R-:W0:Y:S01]  /*03a0*/  LDC.64 R6, c[0x3][R6] ;  /* 0x00c0000006067b82 */ /* 0x000e220000000a00 */
[----:B------:R-:W-:Y:S01]  /*03b0*/  SHF.L.U32 R16, R16, 0x3, RZ ;  /* 0x0000000310107819 */ /* 0x000fe200000006ff */
[----:B------:R-:W-:-:S02]  /*03c0*/  DFMA R18, R2, R18, R14 ;  /* 0x000000120212722b */ /* 0x000fc4000000000e */
[----:B-1----:R-:W-:-:S04]  /*03d0*/  DFMA R14, R2, R14, R12 ;  /* 0x0000000e020e722b */ /* 0x002fc8000000000c */
[----:B------:R-:W1:Y:S04]  /*03e0*/  LDC.64 R12, c[0x3][R16] ;  /* 0x00c00000100c7b82 */ /* 0x000e680000000a00 */
[C---:B------:R-:W-:Y:S02]  /*03f0*/  DFMA R18, R2.reuse, R18, R14 ;  /* 0x000000120212722b */ /* 0x040fe4000000000e */
[----:B--2---:R-:W-:-:S08]  /*0400*/  DFMA R10, R2, R14, R10 ;  /* 0x0000000e020a722b */ /* 0x004fd0000000000a */
[C---:B------:R-:W-:Y:S02]  /*0410*/  DFMA R18, R2.reuse, R18, R10 ;  /* 0x000000120212722b */ /* 0x040fe4000000000a */
[----:B0-----:R-:W-:-:S08]  /*0420*/  DFMA R10, R2, R10, R6 ;  /* 0x0000000a020a722b */ /* 0x001fd00000000006 */
[C---:B------:R-:W-:Y:S02]  /*0430*/  DFMA R6, R2.reuse, R18, R10 ;  /* 0x000000120206722b */ /* 0x040fe4000000000a */
[----:B-1----:R-:W-:Y:S01]  /*0440*/  DFMA R12, R2, R10, R12 ;  /* 0x0000000a020c722b */ /* 0x002fe2000000000c */
[----:B------:R-:W-:Y:S10]  /*0450*/  @P0 BRA `(.L_x_18) ;  /* 0xfffffffc00540947 */ /* 0x000ff4000383ffff */
[----:B------:R-:W-:-:S07]  /*0460*/  IADD3 R10, PT, PT, R8, 0x4, RZ ;  /* 0x00000004080a7810 */ /* 0x000fce0007ffe0ff */
.L_x_17:
[----:B------:R-:W-:-:S13]  /*0470*/  ISETP.NE.AND P0, PT, R5, RZ, PT ;  /* 0x000000ff0500720c */ /* 0x000fda0003f05270 */
[----:B------:R-:W-:Y:S05]  /*0480*/  @!P0 BRA `(.L_x_16) ;  /* 0x0000000000b08947 */ /* 0x000fea0003800000 */
[----:B------:R-:W-:Y:S02]  /*0490*/  ISETP.GE.U32.AND P0, PT, R5, 0x4, PT ;  /* 0x000000040500780c */ /* 0x000fe40003f06070 */
[----:B------:R-:W-:-:S04]  /*04a0*/  LOP3.LUT R11, R0, 0x3, RZ, 0xc0, !PT ;  /* 0x00000003000b7812 */ /* 0x000fc800078ec0ff */
[----:B------:R-:W-:-:S07]  /*04b0*/  ISETP.NE.AND P1, PT, R11, RZ, PT ;  /* 0x000000ff0b00720c */ /* 0x000fce0003f25270 */
[----:B------:R-:W-:Y:S06]  /*04c0*/  @!P0 BRA `(.L_x_19) ;  /* 0x0000000000508947 */ /* 0x000fec0003800000 */
[C---:B--2---:R-:W-:Y:S01]  /*04d0*/  VIADD R5, R10.reuse, 0xffffffff ;  /* 0xffffffff0a057836 */ /* 0x044fe20000000000 */
[----:B------:R-:W-:Y:S01]  /*04e0*/  IADD3 R8, PT, PT, R10, -0x2, RZ ;  /* 0xfffffffe0a087810 */ /* 0x000fe20007ffe0ff */
[----:B0----5:R-:W-:Y:S02]  /*04f0*/  DFMA R6, R2, R6, R12 ;  /* 0x000000060206722b */ /* 0x021fe4000000000c */
[----:B------:R-:W-:Y:S02]  /*0500*/  IMAD.SHL.U32 R5, R5, 0x8, RZ ;  /* 0x0000000805057824 */ /* 0x000fe400078e00ff */
[----:B------:R-:W-:Y:S02]  /*0510*/  IMAD.SHL.U32 R18, R8, 0x8, RZ ;  /* 0x0000000808127824 */ /* 0x000fe400078e00ff */
[----:B------:R-:W0:Y:S01]  /*0520*/  LDC.64 R16, c[0x3][R5] ;  /* 0x00c0000005107b82 */ /* 0x000e220000000a00 */
[C---:B------:R-:W-:Y:S02]  /*0530*/  VIADD R8, R10.reuse, 0xfffffffd ;  /* 0xfffffffd0a087836 */ /* 0x040fe40000000000 */
[----:B------:R-:W-:-:S03]  /*0540*/  VIADD R10, R10, 0xfffffffc ;  /* 0xfffffffc0a0a7836 */ /* 0x000fc60000000000 */
[----:B------:R-:W-:Y:S02]  /*0550*/  SHF.L.U32 R19, R8, 0x3, RZ ;  /* 0x0000000308137819 */ /* 0x000fe400000006ff */
[----:B------:R-:W1:Y:S01]  /*0560*/  LDC.64 R14, c[0x3][R18] ;  /* 0x00c00000120e7b82 */ /* 0x000e620000000a00 */
[----:B------:R-:W-:-:S07]  /*0570*/  SHF.L.U32 R20, R10, 0x3, RZ ;  /* 0x000000030a147819 */ /* 0x000fce00000006ff */
[----:B------:R-:W2:Y:S01]  /*0580*/  LDC.64 R8, c[0x3][R19] ;  /* 0x00c0000013087b82 */ /* 0x000ea20000000a00 */
[----:B0-----:R-:W-:-:S07]  /*0590*/  DFMA R16, R2, R12, R16 ;  /* 0x0000000c0210722b */ /* 0x001fce0000000010 */
[----:B------:R-:W0:Y:S01]  /*05a0*/  LDC.64 R12, c[0x3][R20] ;  /* 0x00c00000140c7b82 */ /* 0x000e220000000a00 */
[C---:B------:R-:W-:Y:S02]  /*05b0*/  DFMA R6, R2.reuse, R6, R16 ;  /* 0x000000060206722b */ /* 0x040fe40000000010 */
[----:B-1----:R-:W-:-:S08]  /*05c0*/  DFMA R14, R2, R16, R14 ;  /* 0x00000010020e722b */ /* 0x002fd0000000000e */
[C---:B------:R-:W-:Y:S02]  /*05d0*/  DFMA R6, R2.reuse, R6, R14 ;  /* 0x000000060206722b */ /* 0x040fe4000000000e */
[----:B--2---:R-:W-:-:S08]  /*05e0*/  DFMA R8, R2, R14, R8 ;  /* 0x0000000e0208722b */ /* 0x004fd00000000008 */
[C---:B------:R-:W-:Y:S02]  /*05f0*/  DFMA R6, R2.reuse, R6, R8 ;  /* 0x000000060206722b */ /* 0x040fe40000000008 */
[----:B0-----:R-:W-:-:S11]  /*0600*/  DFMA R12, R2, R8, R12 ;  /* 0x00000008020c722b */ /* 0x001fd6000000000c */
.L_x_19:
[----:B------:R-:W-:Y:S05]  /*0610*/  @!P1 BRA `(.L_x_16) ;  /* 0x00000000004c9947 */ /* 0x000fea0003800000 */
[----:B------:R-:W-:Y:S02]  /*0620*/  ISETP.NE.AND P0, PT, R11, 0x1, PT ;  /* 0x000000010b00780c */ /* 0x000fe40003f05270 */
[----:B------:R-:W-:-:S04]  /*0630*/  LOP3.LUT R0, R0, 0x1, RZ, 0xc0, !PT ;  /* 0x0000000100007812 */ /* 0x000fc800078ec0ff */
[----:B------:R-:W-:-:S07]  /*0640*/  ISETP.NE.U32.AND P1, PT, R0, 0x1, PT ;  /* 0x000000010000780c */ /* 0x000fce0003f25070 */
[----:B------:R-:W-:Y:S06]  /*0650*/  @!P0 BRA `(.L_x_20) ;  /* 0x0000000000288947 */ /* 0x000fec0003800000 */
[C---:B--2---:R-:W-:Y:S01]  /*0660*/  VIADD R0, R10.reuse, 0xffffffff ;  /* 0xffffffff0a007836 */ /* 0x044fe20000000000 */
[----:B0----5:R-:W-:Y:S01]  /*0670*/  DFMA R6, R2, R6, R12 ;  /* 0x000000060206722b */ /* 0x021fe2000000000c */
[----:B------:R-:W-:-:S03]  /*0680*/  VIADD R10, R10, 0xfffffffe ;  /* 0xfffffffe0a0a7836 */ /* 0x000fc60000000000 */
[----:B------:R-:W-:Y:S02]  /*0690*/  SHF.L.U32 R0, R0, 0x3, RZ ;  /* 0x0000000300007819 */ /* 0x000fe400000006ff */
[----:B------:R-:W-:Y:S02]  /*06a0*/  SHF.L.U32 R14, R10, 0x3, RZ ;  /* 0x000000030a0e7819 */ /* 0x000fe400000006ff */
[----:B------:R-:W0:Y:S08]  /*06b0*/  LDC.64 R8, c[0x3][R0] ;  /* 0x00c0000000087b82 */ /* 0x000e300000000a00 */
[----:B------:R-:W1:Y:S01]  /*06c0*/  LDC.64 R14, c[0x3][R14] ;  /* 0x00c000000e0e7b82 */ /* 0x000e620000000a00 */
[----:B0-----:R-:W-:-:S08]  /*06d0*/  DFMA R8, R2, R12, R8 ;  /* 0x0000000c0208722b */ /* 0x001fd00000000008 */
[C---:B------:R-:W-:Y:S02]  /*06e0*/  DFMA R6, R2.reuse, R6, R8 ;  /* 0x000000060206722b */ /* 0x040fe40000000008 */
[----:B-1----:R-:W-:-:S11]  /*06f0*/  DFMA R12, R2, R8, R14 ;  /* 0x00000008020c722b */ /* 0x002fd6000000000e */
.L_x_20:
[----:B--2---:R-:W-:Y:S01]  /*0700*/  @!P1 VIADD R10, R10, 0xffffffff ;  /* 0xffffffff0a0a9836 */ /* 0x004fe20000000000 */
[----:B0----5:R-:W-:-:S04]  /*0710*/  @!P1 DFMA R6, R2, R6, R12 ;  /* 0x000000060206922b */ /* 0x021fc8000000000c */
[----:B------:R-:W-:-:S06]  /*0720*/  @!P1 SHF.L.U32 R8, R10, 0x3, RZ ;  /* 0x000000030a089819 */ /* 0x000fcc00000006ff */
[----:B------:R-:W0:Y:S02]  /*0730*/  @!P1 LDC.64 R8, c[0x3][R8] ;  /* 0x00c0000008089b82 */ /* 0x000e240000000a00 */
[----:B0-----:R-:W-:-:S11]  /*0740*/  @!P1 DFMA R12, R2, R12, R8 ;  /* 0x0000000c020c922b */ /* 0x001fd60000000008 */
.L_x_16:
[----:B-----5:R-:W1:Y:S08]  /*0750*/  LDC.64 R2, c[0x0][0x388] ;  /* 0x0000e200ff027b82 */ /* 0x020e700000000a00 */
[----:B------:R-:W3:Y:S01]  /*0760*/  LDC.64 R8, c[0x0][0x390] ;  /* 0x0000e400ff087b82 */ /* 0x000ee20000000a00 */
[----:B-1----:R-:W-:-:S05]  /*0770*/  IMAD.WIDE R2, R4, 0x8, R2 ;  /* 0x0000000804027825 */ /* 0x002fca00078e0202 */
[----:B0-----:R-:W-:Y:S01]  /*0780*/  STG.E.64 desc[UR4][R2.64], R12 ;  /* 0x0000000c02007986 */ /* 0x001fe2000c101b04 */
[----:B---3--:R-:W-:-:S05]  /*0790*/  IMAD.WIDE R4, R4, 0x8, R8 ;  /* 0x0000000804047825 */ /* 0x008fca00078e0208 */
[----:B------:R-:W-:Y:S01]  /*07a0*/  STG.E.64 desc[UR4][R4.64], R6 ;  /* 0x0000000604007986 */ /* 0x000fe2000c101b04 */
[----:B------:R-:W-:Y:S05]  /*07b0*/  EXIT ;  /* 0x000000000000794d */ /* 0x000fea0003800000 */
.L_x_21:
        /* <DEDUP_REMOVED lines=12> */
.L_x_31:


//--------------------- .text._Z23eval_horner_const_basicPKdPdii --------------------------
	.section	.text._Z23eval_horner_const_basicPKdPdii,"ax",@progbits
	.align	128
        .global         _Z23eval_horner_const_basicPKdPdii
        .type           _Z23eval_horner_const_basicPKdPdii,@function
        .size           _Z23eval_horner_const_basicPKdPdii,(.L_x_32 - _Z23eval_horner_const_basicPKdPdii)
        .other          _Z23eval_horner_const_basicPKdPdii,@"STO_CUDA_ENTRY STV_DEFAULT"
_Z23eval_horner_const_basicPKdPdii:
.text._Z23eval_horner_const_basicPKdPdii:
        /* <DEDUP_REMOVED lines=8> */
[----:B------:R-:W0:Y:S01]  /*0080*/  LDCU UR4, c[0x0][0x394] ;  /* 0x00007280ff0477ac */ /* 0x000e220008000800 */
[----:B------:R-:W1:Y:S01]  /*0090*/  LDCU.64 UR14, c[0x0][0x358] ;  /* 0x00006b00ff0e77ac */ /* 0x000e620008000a00 */
[----:B0-----:R-:W-:Y:S02]  /*00a0*/  USHF.L.U32 UR6, UR4, 0x3, URZ ;  /* 0x0000000304067899 */ /* 0x001fe400080006ff */
[----:B------:R-:W-:-:S10]  /*00b0*/  UISETP.GE.AND UP0, UPT, UR4, 0x1, UPT ;  /* 0x000000010400788c */ /* 0x000fd4000bf06270 */
[----:B------:R-:W0:Y:S02]  /*00c0*/  LDCU.64 UR6, c[0x3][UR6] ;  /* 0x00c00000060677ac */ /* 0x000e240008000a00 */
[----:B0-----:R-:W-:Y:S02]  /*00d0*/  MOV R4, UR6 ;  /* 0x0000000600047c02 */ /* 0x001fe40008000f00 */
[----:B------:R-:W-:Y:S01]  /*00e0*/  MOV R5, UR7 ;  /* 0x0000000700057c02 */ /* 0x000fe20008000f00 */
[----:B-1----:R-:W-:Y:S06]  /*00f0*/  BRA.U !UP0, `(.L_x_22) ;  /* 0x0000000908487547 */ /* 0x002fec000b800000 */
[----:B------:R-:W0:Y:S02]  /*0100*/  LDC.64 R2, c[0x0][0x380] ;  /* 0x0000e000ff027b82 */ /* 0x000e240000000a00 */
[----:B0-----:R-:W-:-:S06]  /*0110*/  IMAD.WIDE R2, R0, 0x8, R2 ;  /* 0x0000000800027825 */ /* 0x001fcc00078e0202 */
[----:B------:R-:W5:Y:S01]  /*0120*/  LDG.E.64.CONSTANT R2, desc[UR14][R2.64] ;  /* 0x0000000e02027981 */ /* 0x000f62000c1e9b00 */
[----:B------:R-:W-:Y:S01]  /*0130*/  UISETP.GE.U32.AND UP0, UPT, UR4, 0x10, UPT ;  /* 0x000000100400788c */ /* 0x000fe2000bf06070 */
[----:B------:R-:W0:Y:S01]  /*0140*/  LDCU UR12, c[0x0][0x394] ;  /* 0x00007280ff0c77ac */ /* 0x000e220008000800 */
[----:B------:R-:W-:-:S07]  /*0150*/  ULOP3.LUT UR18, UR4, 0xf, URZ, 0xc0, !UPT ;  /* 0x0000000f04127892 */ /* 0x000fce000f8ec0ff */
[----:B------:R-:W-:Y:S05]  /*0160*/  BRA.U !UP0, `(.L_x_23) ;  /* 0x00000005081c7547 */ /* 0x000fea000b800000 */
[----:B------:R-:W-:Y:S02]  /*0170*/  ULOP3.LUT UR5, UR4, 0x7ffffff0, URZ, 0xc0, !UPT ;  /* 0x7ffffff004057892 */ /* 0x000fe4000f8ec0ff */
[----:B0-----:R-:W-:Y:S02]  /*0180*/  UIADD3 UR12, UPT, UPT, UR4, -0x8, URZ ;  /* 0xfffffff8040c7890 */ /* 0x001fe4000fffe0ff */
[----:B------:R-:W-:-:S12]  /*0190*/  UIADD3 UR5, UPT, UPT, -UR5, URZ, URZ ;  /* 0x000000ff05057290 */ /* 0x000fd8000fffe1ff */
.L_x_24:
[----:B------:R-:W-:Y:S02]  /*01a0*/  UIADD3 UR6, UPT, UPT, UR12, 0x7, URZ ;  /* 0x000000070c067890 */ /* 0x000fe4000fffe0ff */
[----:B------:R-:W-:Y:S02]  /*01b0*/  UIADD3 UR7, UPT, UPT, UR12, 0x6, URZ ;  /* 0x000000060c077890 */ /* 0x000fe4000fffe0ff */
[----:B------:R-:W-:Y:S02]  /*01c0*/  USHF.L.U32 UR6, UR6, 0x3, URZ ;  /* 0x0000000306067899 */ /* 0x000fe400080006ff */
[----:B------:R-:W-:Y:S02]  /*01d0*/  USHF.L.U32 UR8, UR7, 0x3, URZ ;  /* 0x0000000307087899 */ /* 0x000fe400080006ff */
[----:B------:R-:W-:Y:S02]  /*01e0*/  UIADD3 UR9, UPT, UPT, UR12, 0x5, URZ ;  /* 0x000000050c097890 */ /* 0x000fe4000fffe0ff */
[----:B------:R-:W-:-:S02]  /*01f0*/  UIADD3 UR11, UPT, UPT, UR12, 0x4, URZ ;  /* 0x000000040c0b7890 */ /* 0x000fc4000fffe0ff */
[----:B------:R-:W-:Y:S02]  /*0200*/  USHF.L.U32 UR10, UR9, 0x3, URZ ;  /* 0x00000003090a7899 */ /* 0x000fe400080006ff */
[----:B------:R-:W-:Y:S02]  /*0210*/  USHF.L.U32 UR13, UR11, 0x3, URZ ;  /* 0x000000030b0d7899 */ /* 0x000fe400080006ff */
[----:B------:R-:W0:Y:S03]  /*0220*/  LDCU.64 UR6, c[0x3][UR6] ;  /* 0x00c00000060677ac */ /* 0x000e260008000a00 */
[----:B------:R-:W1:Y:S01]  /*0230*/  LDCU.64 UR8, c[0x3][UR8] ;  /* 0x00c00000080877ac */ /* 0x000e620008000a00 */
[----:B------:R-:W-:-:S04]  /*0240*/  UIADD3 UR16, UPT, UPT, UR12, 0x3, URZ ;  /* 0x000000030c107890 */ /* 0x000fc8000fffe0ff */
[----:B------:R-:W2:Y:S01]  /*0250*/  LDCU.64 UR10, c[0x3][UR10] ;  /* 0x00c000000a0a77ac */ /* 0x000ea20008000a00 */
[----:B------:R-:W-:Y:S02]  /*0260*/  USHF.L.U32 UR16, UR16, 0x3, URZ ;  /* 0x0000000310107899 */ /* 0x000fe400080006ff */
[----:B------:R-:W-:Y:S01]  /*0270*/  UIADD3 UR17, UPT, UPT, UR12, 0x2, URZ ;  /* 0x000000020c117890 */ /* 0x000fe2000fffe0ff */
[----:B0----5:R-:W-:Y:S01]  /*0280*/  DFMA R4, R2, R4, UR6 ;  /* 0x0000000602047e2b */ /* 0x021fe20008000004 */
[----:B------:R-:W0:Y:S02]  /*0290*/  LDCU.64 UR6, c[0x3][UR13] ;  /* 0x00c000000d0677ac */ /* 0x000e240008000a00 */
[----:B------:R-:W-:Y:S02]  /*02a0*/  USHF.L.U32 UR17, UR17, 0x3, URZ ;  /* 0x0000000311117899 */ /* 0x000fe400080006ff */
[----:B------:R-:W-:-:S03]  /*02b0*/  UIADD3 UR13, UPT, UPT, UR12, 0x1, URZ ;  /* 0x000000010c0d7890 */ /* 0x000fc6000fffe0ff */
[----:B-1----:R-:W-:Y:S01]  /*02c0*/  DFMA R4, R2, R4, UR8 ;  /* 0x0000000802047e2b */ /* 0x002fe20008000004 */
[----:B------:R-:W1:Y:S01]  /*02d0*/  LDCU.64 UR8, c[0x3][UR16] ;  /* 0x00c00000100877ac */ /* 0x000e620008000a00 */
[----:B------:R-:W-:Y:S02]  /*02e0*/  USHF.L.U32 UR13, UR13, 0x3, URZ ;  /* 0x000000030d0d7899 */ /* 0x000fe400080006ff */
[----:B------:R-:W-:-:S04]  /*02f0*/  USHF.L.U32 UR16, UR12, 0x3, URZ ;  /* 0x000000030c107899 */ /* 0x000fc800080006ff */
[----:B--2---:R-:W-:Y:S01]  /*0300*/  DFMA R4, R2, R4, UR10 ;  /* 0x0000000a02047e2b */ /* 0x004fe20008000004 */
[----:B------:R-:W2:Y:S01]  /*0310*/  LDCU.64 UR10, c[0x3][UR17] ;  /* 0x00c00000110a77ac */ /* 0x000ea20008000a00 */
[----:B------:R-:W-:Y:S02]  /*0320*/  UIADD3 UR17, UPT, UPT, UR12, -0x1, URZ ;  /* 0xffffffff0c117890 */ /* 0x000fe4000fffe0ff */
[----:B------:R-:W-:-:S04]  /*0330*/  UIADD3 UR5, UPT, UPT, UR5, 0x10, URZ ;  /* 0x0000001005057890 */ /* 0x000fc8000fffe0ff */
[----:B0-----:R-:W-:Y:S01]  /*0340*/  DFMA R4, R2, R4, UR6 ;  /* 0x0000000602047e2b */ /* 0x001fe20008000004 */
[----:B------:R-:W0:Y:S01]  /*0350*/  LDCU.64 UR6, c[0x3][UR13] ;  /* 0x00c000000d0677ac */ /* 0x000e220008000a00 */
[----:B------:R-:W-:Y:S02]  /*0360*/  USHF.L.U32 UR17, UR17, 0x3, URZ ;  /* 0x0000000311117899 */ /* 0x000fe400080006ff */
[----:B------:R-:W-:-:S04]  /*0370*/  UIADD3 UR13, UPT, UPT, UR12, -0x2, URZ ;  /* 0xfffffffe0c0d7890 */ /* 0x000fc8000fffe0ff */
[----:B-1----:R-:W-:Y:S01]  /*0380*/  DFMA R4, R2, R4, UR8 ;  /* 0x0000000802047e2b */ /* 0x002fe20008000004 */
[----:B------:R-:W1:Y:S01]  /*0390*/  LDCU.64 UR8, c[0x3][UR16] ;  /* 0x00c00000100877ac */ /* 0x000e620008000a00 */
[----:B------:R-:W-:Y:S02]  /*03a0*/  USHF.L.U32 UR13, UR13, 0x3, URZ ;  /* 0x000000030d0d7899 */ /* 0x000fe400080006ff */
[----:B------:R-:W-:-:S04]  /*03b0*/  UIADD3 UR16, UPT, UPT, UR12, -0x3, URZ ;  /* 0xfffffffd0c107890 */ /* 0x000fc8000fffe0ff */
[----:B--2---:R-:W-:Y:S01]  /*03c0*/  DFMA R4, R2, R4, UR10 ;  /* 0x0000000a02047e2b */ /* 0x004fe20008000004 */
[----:B------:R-:W2:Y:S01]  /*03d0*/  LDCU.64 UR10, c[0x3][UR17] ;  /* 0x00c00000110a77ac */ /* 0x000ea20008000a00 */
[----:B------:R-:W-:Y:S02]  /*03e0*/  USHF.L.U32 UR16, UR16, 0x3, URZ ;  /* 0x0000000310107899 */ /* 0x000fe400080006ff */
[----:B------:R-:W-:-:S04]  /*03f0*/  UIADD3 UR17, UPT, UPT, UR12, -0x4, URZ ;  /* 0xfffffffc0c117890 */ /* 0x000fc8000fffe0ff */
        /* <DEDUP_REMOVED lines=19> */
[----:B------:R-:W-:-:S04]  /*0530*/  UISETP.NE.AND UP0, UPT, UR5, URZ, UPT ;  /* 0x000000ff0500728c */ /* 0x000fc8000bf05270 */
[----:B--2---:R-:W-:Y:S01]  /*0540*/  DFMA R4, R2, R4, UR10 ;  /* 0x0000000a02047e2b */ /* 0x004fe20008000004 */
[----:B------:R-:W2:Y:S01]  /*0550*/  LDCU.64 UR10, c[0x3][UR17] ;  /* 0x00c00000110a77ac */ /* 0x000ea20008000a00 */
[----:B------:R-:W-:-:S06]  /*0560*/  UIADD3 UR12, UPT, UPT, UR12, -0x10, URZ ;  /* 0xfffffff00c0c7890 */ /* 0x000fcc000fffe0ff */
[C---:B0-----:R-:W-:Y:S01]  /*0570*/  DFMA R4, R2.reuse, R4, UR6 ;  /* 0x0000000602047e2b */ /* 0x041fe20008000004 */
[----:B------:R-:W0:Y:S07]  /*0580*/  LDCU.64 UR6, c[0x3][UR13] ;  /* 0x00c000000d0677ac */ /* 0x000e2e0008000a00 */
[----:B-1----:R-:W-:-:S08]  /*0590*/  DFMA R4, R2, R4, UR8 ;  /* 0x0000000802047e2b */ /* 0x002fd00008000004 */
[----:B--2---:R-:W-:-:S08]  /*05a0*/  DFMA R4, R2, R4, UR10 ;  /* 0x0000000a02047e2b */ /* 0x004fd00008000004 */
[----:B0-----:R-:W-:Y:S01]  /*05b0*/  DFMA R4, R2, R4, UR6 ;  /* 0x0000000602047e2b */ /* 0x001fe20008000004 */
[----:B------:R-:W-:Y:S10]  /*05c0*/  BRA.U UP0, `(.L_x_24) ;  /* 0xfffffff900f47547 */ /* 0x000ff4000b83ffff */
[----:B------:R-:W-:-:S12]  /*05d0*/  UIADD3 UR12, UPT, UPT, UR12, 0x8, URZ ;  /* 0x000000080c0c7890 */ /* 0x000fd8000fffe0ff */
.L_x_23:
[----:B------:R-:W-:-:S09]  /*05e0*/  UISETP.NE.AND UP0, UPT, UR18, URZ, UPT ;  /* 0x000000ff1200728c */ /* 0x000fd2000bf05270 */
[----:B------:R-:W-:Y:S05]  /*05f0*/  BRA.U !UP0, `(.L_x_22) ;  /* 0x0000000508087547 */ /* 0x000fea000b800000 */
[----:B------:R-:W-:Y:S02]  /*0600*/  UISETP.GE.U32.AND UP0, UPT, UR18, 0x8, UPT ;  /* 0x000000081200788c */ /* 0x000fe4000bf06070 */
[----:B------:R-:W-:-:S04]  /*0610*/  ULOP3.LUT UR17, UR4, 0x7, URZ, 0xc0, !UPT ;  /* 0x0000000704117892 */ /* 0x000fc8000f8ec0ff */
[----:B------:R-:W-:-:S03]  /*0620*/  UISETP.NE.AND UP1, UPT, UR17, URZ, UPT ;  /* 0x000000ff1100728c */ /* 0x000fc6000bf25270 */
[----:B------:R-:W-:Y:S08]  /*0630*/  BRA.U !UP0, `(.L_x_25) ;  /* 0x0000000108807547 */ /* 0x000ff0000b800000 */
[----:B0-----:R-:W-:Y:S02]  /*0640*/  UIADD3 UR5, UPT, UPT, UR12, -0x1, URZ ;  /* 0xffffffff0c057890 */ /* 0x001fe4000fffe0ff */
[----:B------:R-:W-:Y:S02]  /*0650*/  UIADD3 UR6, UPT, UPT, UR12, -0x2, URZ ;  /* 0xfffffffe0c067890 */ /* 0x000fe4000fffe0ff */
[----:B------:R-:W-:Y:S02]  /*0660*/  USHF.L.U32 UR5, UR5, 0x3, URZ ;  /* 0x0000000305057899 */ /* 0x000fe400080006ff */
[----:B------:R-:W-:Y:S02]  /*0670*/  USHF.L.U32 UR8, UR6, 0x3, URZ ;  /* 0x0000000306087899 */ /* 0x000fe400080006ff */
[----:B------:R-:W-:Y:S02]  /*0680*/  UIADD3 UR9, UPT, UPT, UR12, -0x3, URZ ;  /* 0xfffffffd0c097890 */ /* 0x000fe4000fffe0ff */
[----:B------:R-:W-:-:S02]  /*0690*/  UIADD3 UR13, UPT, UPT, UR12, -0x5, URZ ;  /* 0xfffffffb0c0d7890 */ /* 0x000fc4000fffe0ff */
[----:B------:R-:W-:Y:S02]  /*06a0*/  USHF.L.U32 UR10, UR9, 0x3, URZ ;  /* 0x00000003090a7899 */ /* 0x000fe400080006ff */
[----:B------:R-:W-:Y:S02]  /*06b0*/  USHF.L.U32 UR13, UR13, 0x3, URZ ;  /* 0x000000030d0d7899 */ /* 0x000fe400080006ff */
[----:B------:R-:W0:Y:S01]  /*06c0*/  LDCU.64 UR6, c[0x3][UR5] ;  /* 0x00c00000050677ac */ /* 0x000e220008000a00 */
[----:B------:R-:W-:Y:S02]  /*06d0*/  UIADD3 UR5, UPT, UPT, UR12, -0x4, URZ ;  /* 0xfffffffc0c057890 */ /* 0x000fe4000fffe0ff */
[----:B------:R-:W1:Y:S02]  /*06e0*/  LDCU.64 UR8, c[0x3][UR8] ;  /* 0x00c00000080877ac */ /* 0x000e640008000a00 */
[----:B------:R-:W-:-:S03]  /*06f0*/  USHF.L.U32 UR5, UR5, 0x3, URZ ;  /* 0x0000000305057899 */ /* 0x000fc600080006ff */
[----:B------:R-:W2:Y:S01]  /*0700*/  LDCU.64 UR10, c[0x3][UR10] ;  /* 0x00c000000a0a77ac */ /* 0x000ea20008000a00 */
[----:B------:R-:W-:Y:S01]  /*0710*/  UIADD3 UR16, UPT, UPT, UR12, -0x6, URZ ;  /* 0xfffffffa0c107890 */ /* 0x000fe2000fffe0ff */
[----:B0----5:R-:W-:-:S03]  /*0720*/  DFMA R4, R2, R4, UR6 ;  /* 0x0000000602047e2b */ /* 0x021fc60008000004 */
[----:B------:R-:W-:-:S04]  /*0730*/  USHF.L.U32 UR16, UR16, 0x3, URZ ;  /* 0x0000000310107899 */ /* 0x000fc800080006ff */
[----:B------:R-:W0:Y:S01]  /*0740*/  LDCU.64 UR6, c[0x3][UR5] ;  /* 0x00c00000050677ac */ /* 0x000e220008000a00 */
[----:B-1----:R-:W-:Y:S01]  /*0750*/  DFMA R4, R2, R4, UR8 ;  /* 0x0000000802047e2b */ /* 0x002fe20008000004 */
[----:B------:R-:W-:Y:S01]  /*0760*/  UIADD3 UR5, UPT, UPT, UR12, -0x7, URZ ;  /* 0xfffffff90c057890 */ /* 0x000fe2000fffe0ff */
[----:B------:R-:W1:Y:S03]  /*0770*/  LDCU.64 UR8, c[0x3][UR13] ;  /* 0x00c000000d0877ac */ /* 0x000e660008000a00 */
[----:B------:R-:W-:-:S03]  /*0780*/  USHF.L.U32 UR5, UR5, 0x3, URZ ;  /* 0x0000000305057899 */ /* 0x000fc600080006ff */
[----:B--2---:R-:W-:Y:S01]  /*0790*/  DFMA R4, R2, R4, UR10 ;  /* 0x0000000a02047e2b */ /* 0x004fe20008000004 */
[----:B------:R-:W-:Y:S01]  /*07a0*/  UIADD3 UR12, UPT, UPT, UR12, -0x8, URZ ;  /* 0xfffffff80c0c7890 */ /* 0x000fe2000fffe0ff */
[----:B------:R-:W2:Y:S03]  /*07b0*/  LDCU.64 UR10, c[0x3][UR16] ;  /* 0x00c00000100a77ac */ /* 0x000ea60008000a00 */
[----:B------:R-:W-:-:S03]  /*07c0*/  USHF.L.U32 UR13, UR12, 0x3, URZ ;  /* 0x000000030c0d7899 */ /* 0x000fc600080006ff */
[C---:B0-----:R-:W-:Y:S01]  /*07d0*/  DFMA R4, R2.reuse, R4, UR6 ;  /* 0x0000000602047e2b */ /* 0x041fe20008000004 */
[----:B------:R-:W0:Y:S07]  /*07e0*/  LDCU.64 UR6, c[0x3][UR5] ;  /* 0x00c00000050677ac */ /* 0x000e2e0008000a00 */
[C---:B-1----:R-:W-:Y:S01]  /*07f0*/  DFMA R4, R2.reuse, R4, UR8 ;  /* 0x0000000802047e2b */ /* 0x042fe20008000004 */
[----:B------:R-:W1:Y:S07]  /*0800*/  LDCU.64 UR8, c[0x3][UR13] ;  /* 0x00c000000d0877ac */ /* 0x000e6e0008000a00 */
[----:B--2---:R-:W-:-:S08]  /*0810*/  DFMA R4, R2, R4, UR10 ;  /* 0x0000000a02047e2b */ /* 0x004fd00008000004 */
[----:B0-----:R-:W-:-:S08]  /*0820*/  DFMA R4, R2, R4, UR6 ;  /* 0x0000000602047e2b */ /* 0x001fd00008000004 */
[----:B-1----:R-:W-:-:S11]  /*0830*/  DFMA R4, R2, R4, UR8 ;  /* 0x0000000802047e2b */ /* 0x002fd60008000004 */
.L_x_25:
        /* <DEDUP_REMOVED lines=13> */
[----:B------:R-:W0:Y:S03]  /*0910*/  LDCU.64 UR4, c[0x3][UR4] ;  /* 0x00c00000040477ac */ /* 0x000e260008000a00 */
[----:B------:R-:W1:Y:S05]  /*0920*/  LDCU.64 UR6, c[0x3][UR6] ;  /* 0x00c00000060677ac */ /* 0x000e6a0008000a00 */
[----:B------:R-:W2:Y:S01]  /*0930*/  LDCU.64 UR8, c[0x3][UR8] ;  /* 0x00c00000080877ac */ /* 0x000ea20008000a00 */
[C---:B0----5:R-:W-:Y:S01]  /*0940*/  DFMA R4, R2.reuse, R4, UR4 ;  /* 0x0000000402047e2b */ /* 0x061fe20008000004 */
[----:B------:R-:W0:Y:S07]  /*0950*/  LDCU.64 UR4, c[0x3][UR11] ;  /* 0x00c000000b0477ac */ /* 0x000e2e0008000a00 */
[----:B-1----:R-:W-:-:S08]  /*0960*/  DFMA R4, R2, R4, UR6 ;  /* 0x0000000602047e2b */ /* 0x002fd00008000004 */
[----:B--2---:R-:W-:-:S08]  /*0970*/  DFMA R4, R2, R4, UR8 ;  /* 0x0000000802047e2b */ /* 0x004fd00008000004 */
[----:B0-----:R-:W-:-:S11]  /*0980*/  DFMA R4, R2, R4, UR4 ;  /* 0x0000000402047e2b */ /* 0x001fd60008000004 */
.L_x_26:
[----:B------:R-:W-:Y:S05]  /*0990*/  BRA.U !UP1, `(.L_x_22) ;  /* 0x0000000109207547 */ /* 0x000fea000b800000 */
[----:B------:R-:W-:-:S12]  /*09a0*/  UIADD3 UR10, UPT, UPT, -UR10, URZ, URZ ;  /* 0x000000ff0a0a7290 */ /* 0x000fd8000fffe1ff */
.L_x_27:
[----:B0-----:R-:W-:Y:S02]  /*09b0*/  UIADD3 UR12, UPT, UPT, UR12, -0x1, URZ ;  /* 0xffffffff0c0c7890 */ /* 0x001fe4000fffe0ff */
[----:B------:R-:W-:Y:S02]  /*09c0*/  UIADD3 UR10, UPT, UPT, UR10, 0x1, URZ ;  /* 0x000000010a0a7890 */ /* 0x000fe4000fffe0ff */
[----:B------:R-:W-:Y:S02]  /*09d0*/  USHF.L.U32 UR4, UR12, 0x3, URZ ;  /* 0x000000030c047899 */ /* 0x000fe400080006ff */
[----:B------:R-:W-:-:S10]  /*09e0*/  UISETP.NE.AND UP0, UPT, UR10, URZ, UPT ;  /* 0x000000ff0a00728c */ /* 0x000fd4000bf05270 */
[----:B------:R-:W0:Y:S02]  /*09f0*/  LDCU.64 UR4, c[0x3][UR4] ;  /* 0x00c00000040477ac */ /* 0x000e240008000a00 */
[----:B0----5:R-:W-:Y:S01]  /*0a00*/  DFMA R4, R2, R4, UR4 ;  /* 0x0000000402047e2b */ /* 0x021fe20008000004 */
[----:B------:R-:W-:Y:S10]  /*0a10*/  BRA.U UP0, `(.L_x_27) ;  /* 0xfffffffd00e47547 */ /* 0x000ff4000b83ffff */
.L_x_22:
[----:B-----5:R-:W1:Y:S02]  /*0a20*/  LDC.64 R2, c[0x0][0x388] ;  /* 0x0000e200ff027b82 */ /* 0x020e640000000a00 */
[----:B-1----:R-:W-:-:S05]  /*0a30*/  IMAD.WIDE R2, R0, 0x8, R2 ;  /* 0x0000000800027825 */ /* 0x002fca00078e0202 */
[----:B------:R-:W-:Y:S01]  /*0a40*/  STG.E.64 desc[UR14][R2.64], R4 ;  /* 0x0000000402007986 */ /* 0x000fe2000c101b0e */
[----:B0-----:R-:W-:Y:S05]  /*0a50*/  EXIT ;  /* 0x000000000000794d */ /* 0x001fea0003800000 */
.L_x_28:
        /* <DEDUP_REMOVED lines=10> */
.L_x_32:


//--------------------- .nv.shared._Z28eval_horner_shared_per_blockPKdS0_Pdii --------------------------
	.section	.nv.shared._Z28eval_horner_shared_per_blockPKdS0_Pdii,"aw",@nobits
	.sectionflags	@""
	.align	16
	.zero		1024


//--------------------- .nv.shared.reserved.0     --------------------------
	.section	.nv.shared.reserved.0,"aw",@nobits
	.weak		__nv_reservedSMEM_offset_0_alias
	.size		__nv_reservedSMEM_offset_0_alias, 0, 64
	.other		__nv_reservedSMEM_offset_0_alias,@"STO_CUDA_RESERVED_SHARED STV_DEFAULT"
__nv_reservedSMEM_offset_0_alias:
	.zero		0
	.zero		64


//--------------------- .nv.shared._Z23eval_horner_soa_ptrwalkPKdS0_Pdii --------------------------
	.section	.nv.shared._Z23eval_horner_soa_ptrwalkPKdS0_Pdii,"aw",@nobits
	.sectionflags	@""
	.align	16
	.zero		1024


//--------------------- .nv.shared._Z28eval_horner_const_with_derivPKdPdS1_ii --------------------------
	.section	.nv.shared._Z28eval_horner_const_with_derivPKdPdS1_ii,"aw",@nobits
	.sectionflags	@""
	.align	16
	.zero		1024


//--------------------- .nv.shared._Z23eval_horner_const_basicPKdPdii --------------------------
	.section	.nv.shared._Z23eval_horner_const_basicPKdPdii,"aw",@nobits
	.sectionflags	@""
	.align	16
	.zero		1024


//--------------------- .nv.constant0._Z28eval_horner_shared_per_blockPKdS0_Pdii --------------------------
	.section	.nv.constant0._Z28eval_horner_shared_per_blockPKdS0_Pdii,"a",@progbits
	.sectionflags	@""
	.align	4
.nv.constant0._Z28eval_horner_shared_per_blockPKdS0_Pdii:
	.zero		928


//--------------------- .nv.constant0._Z23eval_horner_soa_ptrwalkPKdS0_Pdii --------------------------
	.section	.nv.constant0._Z23eval_horner_soa_ptrwalkPKdS0_Pdii,"a",@progbits
	.sectionflags	@""
	.align	4
.nv.constant0._Z23eval_horner_soa_ptrwalkPKdS0_Pdii:
	.zero		928


//--------------------- .nv.constant0._Z28eval_horner_const_with_derivPKdPdS1_ii --------------------------
	.section	.nv.constant0._Z28eval_horner_const_with_derivPKdPdS1_ii,"a",@progbits
	.sectionflags	@""
	.align	4
.nv.constant0._Z28eval_horner_const_with_derivPKdPdS1_ii:
	.zero		928


//--------------------- .nv.constant0._Z23eval_horner_const_basicPKdPdii --------------------------
	.section	.nv.constant0._Z23eval_horner_const_basicPKdPdii,"a",@progbits
	.sectionflags	@""
	.align	4
.nv.constant0._Z23eval_horner_const_basicPKdPdii:
	.zero		920


//--------------------- SYMBOLS --------------------------

	.type		.nv.reservedSmem.offset0,@object
	.size		.nv.reservedSmem.offset0,0x4
	.type		.nv.reservedSmem.cap,@object
	.size		.nv.reservedSmem.cap,0x4
